	.target	sm_80

	.elftype	@"ET_EXEC"


//--------------------- .note.nv.tkinfo           --------------------------
	.section	.note.nv.tkinfo,"",@"SHT_NOTE"
	.sectionflags	@"SHF_NOTE_NV_TKINFO"
	.tkinfo
        /*0018*/ 	.word	0x00000002
        /*0030*/ 	.string	""
        /*0030*/ 	.string	"ptxas"
        /*0030*/ 	.string	"Cuda compilation tools, release 13.0, V13.0.88"
        /*0030*/ 	.string	"Build cuda_13.0.r13.0/compiler.36424714_0"
        /*0030*/ 	.string	"-v  -suppress-debug-info  -lineinfo  -arch sm_80 "



//--------------------- .note.nv.cuinfo           --------------------------
	.section	.note.nv.cuinfo,"",@"SHT_NOTE"
	.sectionflags	@"SHF_NOTE_NV_CUINFO"
        /*0018*/ 	.short	0x0002
        /*001a*/ 	.short	0x0050
        /*001c*/ 	.short	0x0082
	.zero		2


//--------------------- .nv.info                  --------------------------
	.section	.nv.info,"",@"SHT_CUDA_INFO"
	.align	4


	//----- nvinfo : EIATTR_REGCOUNT
	.align		4
        /*0000*/ 	.byte	0x04, 0x2f
        /*0002*/ 	.short	(.L_1 - .L_0)
	.align		4
.L_0:
        /*0004*/ 	.word	index@(matmul_kernel)
        /*0008*/ 	.word	0x000000ff


	//----- nvinfo : EIATTR_FRAME_SIZE
	.align		4
.L_1:
        /*000c*/ 	.byte	0x04, 0x11
        /*000e*/ 	.short	(.L_3 - .L_2)
	.align		4
.L_2:
        /*0010*/ 	.word	index@(matmul_kernel)
        /*0014*/ 	.word	0x00000000


	//----- nvinfo : EIATTR_MIN_STACK_SIZE
	.align		4
.L_3:
        /*0018*/ 	.byte	0x04, 0x12
        /*001a*/ 	.short	(.L_5 - .L_4)
	.align		4
.L_4:
        /*001c*/ 	.word	index@(matmul_kernel)
        /*0020*/ 	.word	0x00000000
.L_5:


//--------------------- .nv.info.matmul_kernel    --------------------------
	.section	.nv.info.matmul_kernel,"",@"SHT_CUDA_INFO"
	.sectionflags	@""
	.align	4


	//----- nvinfo : EIATTR_CUDA_API_VERSION
	.align		4
        /*0000*/ 	.byte	0x04, 0x37
        /*0002*/ 	.short	(.L_7 - .L_6)
.L_6:
        /*0004*/ 	.word	0x00000082


	//----- nvinfo : EIATTR_SW2861232_WAR
	.align		4
.L_7:
        /*0008*/ 	.byte	0x01, 0x35
	.zero		2


	//----- nvinfo : EIATTR_PARAM_CBANK
	.align		4
        /*000c*/ 	.byte	0x04, 0x0a
        /*000e*/ 	.short	(.L_9 - .L_8)
	.align		4
.L_8:
        /*0010*/ 	.word	index@(.nv.constant0.matmul_kernel)
        /*0014*/ 	.short	0x0160
        /*0016*/ 	.short	0x0050


	//----- nvinfo : EIATTR_CBANK_PARAM_SIZE
	.align		4
.L_9:
        /*0018*/ 	.byte	0x03, 0x19
        /*001a*/ 	.short	0x0050


	//----- nvinfo : EIATTR_KPARAM_INFO
	.align		4
        /*001c*/ 	.byte	0x04, 0x17
        /*001e*/ 	.short	(.L_11 - .L_10)
.L_10:
        /*0020*/ 	.word	0x00000000
        /*0024*/ 	.short	0x000d
        /*0026*/ 	.short	0x0048
        /*0028*/ 	.byte	0x00, 0xf4, 0x21, 0x00


	//----- nvinfo : EIATTR_KPARAM_INFO
	.align		4
.L_11:
        /*002c*/ 	.byte	0x04, 0x17
        /*002e*/ 	.short	(.L_13 - .L_12)
.L_12:
        /*0030*/ 	.word	0x00000000
        /*0034*/ 	.short	0x000c
        /*0036*/ 	.short	0x0040
        /*0038*/ 	.byte	0x00, 0xf4, 0x21, 0x00


	//----- nvinfo : EIATTR_KPARAM_INFO
	.align		4
.L_13:
        /*003c*/ 	.byte	0x04, 0x17
        /*003e*/ 	.short	(.L_15 - .L_14)
.L_14:
        /*0040*/ 	.word	0x00000000
        /*0044*/ 	.short	0x000b
        /*0046*/ 	.short	0x0038
        /*0048*/ 	.byte	0x00, 0xf0, 0x11, 0x00


	//----- nvinfo : EIATTR_KPARAM_INFO
	.align		4
.L_15:
        /*004c*/ 	.byte	0x04, 0x17
        /*004e*/ 	.short	(.L_17 - .L_16)
.L_16:
        /*0050*/ 	.word	0x00000000
        /*0054*/ 	.short	0x000a
        /*0056*/ 	.short	0x0034
        /*0058*/ 	.byte	0x00, 0xf0, 0x11, 0x00


	//----- nvinfo : EIATTR_KPARAM_INFO
	.align		4
.L_17:
        /*005c*/ 	.byte	0x04, 0x17
        /*005e*/ 	.short	(.L_19 - .L_18)
.L_18:
        /*0060*/ 	.word	0x00000000
        /*0064*/ 	.short	0x0009
        /*0066*/ 	.short	0x0030
        /*0068*/ 	.byte	0x00, 0xf0, 0x11, 0x00


	//----- nvinfo : EIATTR_KPARAM_INFO
	.align		4
.L_19:
        /*006c*/ 	.byte	0x04, 0x17
        /*006e*/ 	.short	(.L_21 - .L_20)
.L_20:
        /*0070*/ 	.word	0x00000000
        /*0074*/ 	.short	0x0008
        /*0076*/ 	.short	0x002c
        /*0078*/ 	.byte	0x00, 0xf0, 0x11, 0x00


	//----- nvinfo : EIATTR_KPARAM_INFO
	.align		4
.L_21:
        /*007c*/ 	.byte	0x04, 0x17
        /*007e*/ 	.short	(.L_23 - .L_22)
.L_22:
        /*0080*/ 	.word	0x00000000
        /*0084*/ 	.short	0x0007
        /*0086*/ 	.short	0x0028
        /*0088*/ 	.byte	0x00, 0xf0, 0x11, 0x00


	//----- nvinfo : EIATTR_KPARAM_INFO
	.align		4
.L_23:
        /*008c*/ 	.byte	0x04, 0x17
        /*008e*/ 	.short	(.L_25 - .L_24)
.L_24:
        /*0090*/ 	.word	0x00000000
        /*0094*/ 	.short	0x0006
        /*0096*/ 	.short	0x0024
        /*0098*/ 	.byte	0x00, 0xf0, 0x11, 0x00


	//----- nvinfo : EIATTR_KPARAM_INFO
	.align		4
.L_25:
        /*009c*/ 	.byte	0x04, 0x17
        /*009e*/ 	.short	(.L_27 - .L_26)
.L_26:
        /*00a0*/ 	.word	0x00000000
        /*00a4*/ 	.short	0x0005
        /*00a6*/ 	.short	0x0020
        /*00a8*/ 	.byte	0x00, 0xf0, 0x11, 0x00


	//----- nvinfo : EIATTR_KPARAM_INFO
	.align		4
.L_27:
        /*00ac*/ 	.byte	0x04, 0x17
        /*00ae*/ 	.short	(.L_29 - .L_28)
.L_28:
        /*00b0*/ 	.word	0x00000000
        /*00b4*/ 	.short	0x0004
        /*00b6*/ 	.short	0x001c
        /*00b8*/ 	.byte	0x00, 0xf0, 0x11, 0x00


	//----- nvinfo : EIATTR_KPARAM_INFO
	.align		4
.L_29:
        /*00bc*/ 	.byte	0x04, 0x17
        /*00be*/ 	.short	(.L_31 - .L_30)
.L_30:
        /*00c0*/ 	.word	0x00000000
        /*00c4*/ 	.short	0x0003
        /*00c6*/ 	.short	0x0018
        /*00c8*/ 	.byte	0x00, 0xf0, 0x11, 0x00


	//----- nvinfo : EIATTR_KPARAM_INFO
	.align		4
.L_31:
        /*00cc*/ 	.byte	0x04, 0x17
        /*00ce*/ 	.short	(.L_33 - .L_32)
.L_32:
        /*00d0*/ 	.word	0x00000000
        /*00d4*/ 	.short	0x0002
        /*00d6*/ 	.short	0x0010
        /*00d8*/ 	.byte	0x00, 0xf4, 0x21, 0x00


	//----- nvinfo : EIATTR_KPARAM_INFO
	.align		4
.L_33:
        /*00dc*/ 	.byte	0x04, 0x17
        /*00de*/ 	.short	(.L_35 - .L_34)
.L_34:
        /*00e0*/ 	.word	0x00000000
        /*00e4*/ 	.short	0x0001
        /*00e6*/ 	.short	0x0008
        /*00e8*/ 	.byte	0x00, 0xf4, 0x21, 0x00


	//----- nvinfo : EIATTR_KPARAM_INFO
	.align		4
.L_35:
        /*00ec*/ 	.byte	0x04, 0x17
        /*00ee*/ 	.short	(.L_37 - .L_36)
.L_36:
        /*00f0*/ 	.word	0x00000000
        /*00f4*/ 	.short	0x0000
        /*00f6*/ 	.short	0x0000
        /*00f8*/ 	.byte	0x00, 0xf4, 0x21, 0x00


	//----- nvinfo : EIATTR_MAXREG_COUNT
	.align		4
.L_37:
        /*00fc*/ 	.byte	0x03, 0x1b
        /*00fe*/ 	.short	0x00ff


	//----- nvinfo : EIATTR_NUM_BARRIERS
	.align		4
        /*0100*/ 	.byte	0x02, 0x4c
        /*0102*/ 	.byte	0x01
	.zero		1


	//----- nvinfo : EIATTR_MERCURY_ISA_VERSION
	.align		4
        /*0104*/ 	.byte	0x03, 0x5f
        /*0106*/ 	.short	0x0000


	//----- nvinfo : EIATTR_EXIT_INSTR_OFFSETS
	.align		4
        /*0108*/ 	.byte	0x04, 0x1c
        /*010a*/ 	.short	(.L_39 - .L_38)


	//   ....[0]....
.L_38:
        /*010c*/ 	.word	0x000058a0


	//   ....[1]....
        /*0110*/ 	.word	0x000058d0


	//----- nvinfo : EIATTR_REQNTID
	.align		4
.L_39:
        /*0114*/ 	.byte	0x04, 0x10
        /*0116*/ 	.short	(.L_41 - .L_40)
.L_40:
        /*0118*/ 	.word	0x00000080
        /*011c*/ 	.word	0x00000001
        /*0120*/ 	.word	0x00000001
.L_41:


//--------------------- .nv.callgraph             --------------------------
	.section	.nv.callgraph,"",@"SHT_CUDA_CALLGRAPH"
	.align	4
	.sectionentsize	8
	.align		4
        /*0000*/ 	.word	0x00000000
	.align		4
        /*0004*/ 	.word	0xffffffff
	.align		4
        /*0008*/ 	.word	0x00000000
	.align		4
        /*000c*/ 	.word	0xfffffffe
	.align		4
        /*0010*/ 	.word	0x00000000
	.align		4
        /*0014*/ 	.word	0xfffffffd
	.align		4
        /*0018*/ 	.word	0x00000000
	.align		4
        /*001c*/ 	.word	0xfffffffc


//--------------------- .nv.rel.action            --------------------------
	.section	.nv.rel.action,"",@"SHT_CUDA_RELOCINFO"
	.align	8
	.sectionentsize	8
        /*0000*/ 	.byte	0x73, 0x00, 0x00, 0x00, 0x00, 0x00, 0x00, 0x00, 0x00, 0x00, 0x00, 0x11, 0x25, 0x00, 0x05, 0x36


//--------------------- .nv.constant0.matmul_kernel --------------------------
	.section	.nv.constant0.matmul_kernel,"a",@progbits
	.sectionflags	@""
	.align	4
.nv.constant0.matmul_kernel:
	.zero		432


//--------------------- .text.matmul_kernel       --------------------------
	.section	.text.matmul_kernel,"ax",@progbits
	.sectioninfo	@"SHI_REGISTERS=255"
	.align	128
        .global         matmul_kernel
        .type           matmul_kernel,@function
        .size           matmul_kernel,(.L_x_5 - matmul_kernel)
        .other          matmul_kernel,@"STO_CUDA_ENTRY STV_DEFAULT"
matmul_kernel:
.text.matmul_kernel:
[----:B------:R-:W-:Y:S02]  /*0000*/  IMAD.MOV.U32 R1, RZ, RZ, c[0x0][0x28] ;  /* 0x00000a00ff017624 */ /* 0x000fe400078e00ff */
[----:B------:R-:W-:Y:S01]  /*0010*/  IMAD.MOV.U32 R6, RZ, RZ, 0x3f ;  /* 0x0000003fff067424 */ /* 0x000fe200078e00ff */
[----:B------:R-:W0:Y:S01]  /*0020*/  S2R R5, SR_CTAID.X ;  /* 0x0000000000057919 */ /* 0x000e220000002500 */
[----:B------:R-:W-:Y:S02]  /*0030*/  ULDC UR4, c[0x0][0x180] ;  /* 0x0000600000047ab9 */ /* 0x000fe40000000800 */
[----:B------:R-:W-:Y:S01]  /*0040*/  ULDC.64 UR6, c[0x0][0x118] ;  /* 0x0000460000067ab9 */ /* 0x000fe20000000a00 */
[----:B------:R-:W-:Y:S01]  /*0050*/  IADD3 R0, R6, c[0x0][0x17c], RZ ;  /* 0x00005f0006007a10 */ /* 0x000fe20007ffe0ff */
[----:B------:R-:W1:Y:S03]  /*0060*/  S2R R18, SR_TID.X ;  /* 0x0000000000127919 */ /* 0x000e660000002100 */
[----:B------:R-:W-:-:S04]  /*0070*/  SHF.R.S32.HI R3, RZ, 0x1f, R0 ;  /* 0x0000001fff037819 */ /* 0x000fc80000011400 */
[----:B------:R-:W-:-:S04]  /*0080*/  LEA.HI R3, R3, R0, RZ, 0x6 ;  /* 0x0000000003037211 */ /* 0x000fc800078f30ff */
[----:B------:R-:W-:-:S04]  /*0090*/  SHF.R.S32.HI R4, RZ, 0x6, R3 ;  /* 0x00000006ff047819 */ /* 0x000fc80000011403 */
[-C--:B------:R-:W-:Y:S02]  /*00a0*/  IABS R7, R4.reuse ;  /* 0x0000000400077213 */ /* 0x080fe40000000000 */
[----:B------:R-:W-:Y:S02]  /*00b0*/  IABS R11, R4 ;  /* 0x00000004000b7213 */ /* 0x000fe40000000000 */
[----:B------:R-:W2:Y:S01]  /*00c0*/  I2F.RP R0, R7 ;  /* 0x0000000700007306 */ /* 0x000ea20000209400 */
[----:B0-----:R-:W-:Y:S02]  /*00d0*/  IABS R10, R5 ;  /* 0x00000005000a7213 */ /* 0x001fe40000000000 */
[C---:B-1----:R-:W-:Y:S02]  /*00e0*/  LOP3.LUT R16, R18.reuse, 0x3f, RZ, 0xc0, !PT ;  /* 0x0000003f12107812 */ /* 0x042fe400078ec0ff */
[----:B------:R-:W-:-:S03]  /*00f0*/  LOP3.LUT R20, R18, 0x40, RZ, 0xc0, !PT ;  /* 0x0000004012147812 */ /* 0x000fc600078ec0ff */
[----:B--2---:R-:W0:Y:S02]  /*0100*/  MUFU.RCP R0, R0 ;  /* 0x0000000000007308 */ /* 0x004e240000001000 */
[----:B0-----:R-:W-:Y:S01]  /*0110*/  IADD3 R2, R0, 0xffffffe, RZ ;  /* 0x0ffffffe00027810 */ /* 0x001fe20007ffe0ff */
[----:B------:R-:W-:Y:S02]  /*0120*/  IMAD.MOV R0, RZ, RZ, -R11 ;  /* 0x000000ffff007224 */ /* 0x000fe400078e0a0b */
[----:B------:R-:W-:-:S03]  /*0130*/  IMAD.MOV.U32 R11, RZ, RZ, c[0x0][0x180] ;  /* 0x00006000ff0b7624 */ /* 0x000fc600078e00ff */
[----:B------:R0:W1:Y:S02]  /*0140*/  F2I.FTZ.U32.TRUNC.NTZ R3, R2 ;  /* 0x0000000200037305 */ /* 0x000064000021f000 */
[----:B------:R-:W-:Y:S01]  /*0150*/  IADD3 R11, R11, 0x3f, RZ ;  /* 0x0000003f0b0b7810 */ /* 0x000fe20007ffe0ff */
[----:B0-----:R-:W-:Y:S02]  /*0160*/  IMAD.MOV.U32 R2, RZ, RZ, RZ ;  /* 0x000000ffff027224 */ /* 0x001fe400078e00ff */
[----:B-1----:R-:W-:-:S04]  /*0170*/  IMAD.MOV R8, RZ, RZ, -R3 ;  /* 0x000000ffff087224 */ /* 0x002fc800078e0a03 */
[----:B------:R-:W-:Y:S02]  /*0180*/  IMAD R9, R8, R7, RZ ;  /* 0x0000000708097224 */ /* 0x000fe400078e02ff */
[----:B------:R-:W-:Y:S02]  /*0190*/  IMAD.MOV.U32 R8, RZ, RZ, R10 ;  /* 0x000000ffff087224 */ /* 0x000fe400078e000a */
[----:B------:R-:W-:-:S06]  /*01a0*/  IMAD.HI.U32 R3, R3, R9, R2 ;  /* 0x0000000903037227 */ /* 0x000fcc00078e0002 */
[----:B------:R-:W-:-:S04]  /*01b0*/  IMAD.HI.U32 R3, R3, R8, RZ ;  /* 0x0000000803037227 */ /* 0x000fc800078e00ff */
[----:B------:R-:W-:-:S05]  /*01c0*/  IMAD R0, R3, R0, R8 ;  /* 0x0000000003007224 */ /* 0x000fca00078e0208 */
[----:B------:R-:W-:-:S13]  /*01d0*/  ISETP.GT.U32.AND P1, PT, R7, R0, PT ;  /* 0x000000000700720c */ /* 0x000fda0003f24070 */
[----:B------:R-:W-:Y:S01]  /*01e0*/  @!P1 IMAD.IADD R0, R0, 0x1, -R7 ;  /* 0x0000000100009824 */ /* 0x000fe200078e0a07 */
[----:B------:R-:W-:Y:S02]  /*01f0*/  @!P1 IADD3 R3, R3, 0x1, RZ ;  /* 0x0000000103039810 */ /* 0x000fe40007ffe0ff */
[----:B------:R-:W-:Y:S02]  /*0200*/  ISETP.NE.AND P1, PT, R4, RZ, PT ;  /* 0x000000ff0400720c */ /* 0x000fe40003f25270 */
[----:B------:R-:W-:Y:S02]  /*0210*/  ISETP.GE.U32.AND P0, PT, R0, R7, PT ;  /* 0x000000070000720c */ /* 0x000fe40003f06070 */
[----:B------:R-:W-:-:S04]  /*0220*/  LOP3.LUT R0, R5, R4, RZ, 0x3c, !PT ;  /* 0x0000000405007212 */ /* 0x000fc800078e3cff */
[----:B------:R-:W-:Y:S02]  /*0230*/  ISETP.GE.AND P2, PT, R0, RZ, PT ;  /* 0x000000ff0000720c */ /* 0x000fe40003f46270 */
[----:B------:R-:W-:-:S05]  /*0240*/  IADD3 R0, R6, c[0x0][0x178], RZ ;  /* 0x00005e0006007a10 */ /* 0x000fca0007ffe0ff */
[----:B------:R-:W-:-:S05]  /*0250*/  @P0 IADD3 R3, R3, 0x1, RZ ;  /* 0x0000000103030810 */ /* 0x000fca0007ffe0ff */
[----:B------:R-:W-:Y:S01]  /*0260*/  IMAD.MOV.U32 R187, RZ, RZ, R3 ;  /* 0x000000ffffbb7224 */ /* 0x000fe200078e0003 */
[----:B------:R-:W-:-:S03]  /*0270*/  SHF.R.S32.HI R3, RZ, 0x1f, R0 ;  /* 0x0000001fff037819 */ /* 0x000fc60000011400 */
[----:B------:R-:W-:Y:S01]  /*0280*/  @!P2 IMAD.MOV R187, RZ, RZ, -R187 ;  /* 0x000000ffffbba224 */ /* 0x000fe200078e0abb */
[----:B------:R-:W-:Y:S02]  /*0290*/  LEA.HI R3, R3, R0, RZ, 0x6 ;  /* 0x0000000003037211 */ /* 0x000fe400078f30ff */
[----:B------:R-:W-:-:S04]  /*02a0*/  @!P1 LOP3.LUT R187, RZ, R4, RZ, 0x33, !PT ;  /* 0x00000004ffbb9212 */ /* 0x000fc800078e33ff */
[----:B------:R-:W-:Y:S01]  /*02b0*/  LEA.HI.SX32 R3, R3, -R187, 0x1a ;  /* 0x800000bb03037211 */ /* 0x000fe200078fd2ff */
[----:B------:R-:W-:-:S03]  /*02c0*/  IMAD.MOV R6, RZ, RZ, -R187 ;  /* 0x000000ffff067224 */ /* 0x000fc600078e0abb */
[----:B------:R-:W-:Y:S01]  /*02d0*/  IMNMX R9, R3, 0x1, PT ;  /* 0x0000000103097817 */ /* 0x000fe20003800200 */
[----:B------:R-:W-:-:S03]  /*02e0*/  IMAD R6, R4, R6, R5 ;  /* 0x0000000604067224 */ /* 0x000fc600078e0205 */
[-C--:B------:R-:W-:Y:S02]  /*02f0*/  IABS R7, R9.reuse ;  /* 0x0000000900077213 */ /* 0x080fe40000000000 */
[----:B------:R-:W-:Y:S02]  /*0300*/  IABS R10, R9 ;  /* 0x00000009000a7213 */ /* 0x000fe40000000000 */
[----:B------:R-:W0:Y:S08]  /*0310*/  I2F.RP R0, R7 ;  /* 0x0000000700007306 */ /* 0x000e300000209400 */
[----:B0-----:R-:W0:Y:S02]  /*0320*/  MUFU.RCP R0, R0 ;  /* 0x0000000000007308 */ /* 0x001e240000001000 */
[----:B0-----:R-:W-:Y:S01]  /*0330*/  IADD3 R2, R0, 0xffffffe, RZ ;  /* 0x0ffffffe00027810 */ /* 0x001fe20007ffe0ff */
[----:B------:R-:W-:-:S05]  /*0340*/  IMAD.MOV R0, RZ, RZ, -R10 ;  /* 0x000000ffff007224 */ /* 0x000fca00078e0a0a */
[----:B------:R0:W1:Y:S02]  /*0350*/  F2I.FTZ.U32.TRUNC.NTZ R3, R2 ;  /* 0x0000000200037305 */ /* 0x000064000021f000 */
[----:B0-----:R-:W-:Y:S02]  /*0360*/  IMAD.MOV.U32 R2, RZ, RZ, RZ ;  /* 0x000000ffff027224 */ /* 0x001fe400078e00ff */
[----:B-1----:R-:W-:-:S04]  /*0370*/  IMAD.MOV R8, RZ, RZ, -R3 ;  /* 0x000000ffff087224 */ /* 0x002fc800078e0a03 */
[----:B------:R-:W-:Y:S01]  /*0380*/  IMAD.MOV.U32 R4, RZ, RZ, R8 ;  /* 0x000000ffff047224 */ /* 0x000fe200078e0008 */
[----:B------:R-:W-:-:S03]  /*0390*/  IABS R8, R6 ;  /* 0x0000000600087213 */ /* 0x000fc60000000000 */
[----:B------:R-:W-:Y:S02]  /*03a0*/  IMAD R5, R4, R7, RZ ;  /* 0x0000000704057224 */ /* 0x000fe400078e02ff */
[----:B------:R-:W-:Y:S02]  /*03b0*/  IMAD.MOV.U32 R4, RZ, RZ, R8 ;  /* 0x000000ffff047224 */ /* 0x000fe400078e0008 */
[----:B------:R-:W-:Y:S01]  /*03c0*/  IMAD.HI.U32 R3, R3, R5, R2 ;  /* 0x0000000503037227 */ /* 0x000fe200078e0002 */
[----:B------:R-:W-:-:S05]  /*03d0*/  SHF.R.U32.HI R2, RZ, 0x6, R18 ;  /* 0x00000006ff027819 */ /* 0x000fca0000011612 */
        /* <DEDUP_REMOVED lines=8> */
[----:B------:R-:W-:-:S07]  /*0460*/  ISETP.GE.AND P2, PT, R0, RZ, PT ;  /* 0x000000ff0000720c */ /* 0x000fce0003f46270 */
[----:B------:R-:W-:Y:S02]  /*0470*/  @P0 IADD3 R3, R3, 0x1, RZ ;  /* 0x0000000103030810 */ /* 0x000fe40007ffe0ff */
[----:B------:R-:W-:-:S04]  /*0480*/  ISETP.GT.AND P0, PT, R11, 0x3f, PT ;  /* 0x0000003f0b00780c */ /* 0x000fc80003f04270 */
[----:B------:R-:W-:Y:S01]  /*0490*/  @!P2 IMAD.MOV R3, RZ, RZ, -R3 ;  /* 0x000000ffff03a224 */ /* 0x000fe200078e0a03 */
[----:B------:R-:W-:-:S05]  /*04a0*/  @!P1 LOP3.LUT R3, RZ, R9, RZ, 0x33, !PT ;  /* 0x00000009ff039212 */ /* 0x000fca00078e33ff */
[----:B------:R-:W-:Y:S02]  /*04b0*/  IMAD.MOV R0, RZ, RZ, -R3 ;  /* 0x000000ffff007224 */ /* 0x000fe400078e0a03 */
[----:B------:R-:W-:Y:S02]  /*04c0*/  IMAD.SHL.U32 R3, R3, 0x40, RZ ;  /* 0x0000004003037824 */ /* 0x000fe400078e00ff */
[----:B------:R-:W-:-:S04]  /*04d0*/  IMAD R0, R9, R0, R6 ;  /* 0x0000000009007224 */ /* 0x000fc800078e0206 */
[----:B------:R-:W-:Y:S01]  /*04e0*/  IMAD.IADD R187, R187, 0x1, R0 ;  /* 0x00000001bbbb7824 */ /* 0x000fe200078e0200 */
[----:B------:R-:W-:-:S03]  /*04f0*/  SGXT.U32 R0, R2, 0x1 ;  /* 0x000000010200781a */ /* 0x000fc60000000000 */
[----:B------:R-:W-:Y:S01]  /*0500*/  IMAD R187, R187, 0x40, R16 ;  /* 0x00000040bbbb7824 */ /* 0x000fe200078e0210 */
[C---:B------:R-:W-:Y:S02]  /*0510*/  LOP3.LUT R218, R0.reuse, 0x2, RZ, 0xfc, !PT ;  /* 0x0000000200da7812 */ /* 0x040fe400078efcff */
[C---:B------:R-:W-:Y:S02]  /*0520*/  LOP3.LUT R217, R0.reuse, 0x4, RZ, 0xfc, !PT ;  /* 0x0000000400d97812 */ /* 0x040fe400078efcff */
[C---:B------:R-:W-:Y:S02]  /*0530*/  LOP3.LUT R216, R0.reuse, 0x6, RZ, 0xfc, !PT ;  /* 0x0000000600d87812 */ /* 0x040fe400078efcff */
[C---:B------:R-:W-:Y:S02]  /*0540*/  LOP3.LUT R215, R0.reuse, 0x8, RZ, 0xfc, !PT ;  /* 0x0000000800d77812 */ /* 0x040fe400078efcff */
[C---:B------:R-:W-:Y:S02]  /*0550*/  LOP3.LUT R214, R0.reuse, 0xa, RZ, 0xfc, !PT ;  /* 0x0000000a00d67812 */ /* 0x040fe400078efcff */
[----:B------:R-:W-:-:S02]  /*0560*/  LOP3.LUT R213, R0, 0xc, RZ, 0xfc, !PT ;  /* 0x0000000c00d57812 */ /* 0x000fc400078efcff */
        /* <DEDUP_REMOVED lines=24> */
[----:B------:R-:W-:Y:S02]  /*06f0*/  LOP3.LUT R188, R0, 0x3e, RZ, 0xfc, !PT ;  /* 0x0000003e00bc7812 */ /* 0x000fe400078efcff */
[C---:B------:R-:W-:Y:S02]  /*0700*/  LOP3.LUT R186, R3.reuse, R0, RZ, 0xfc, !PT ;  /* 0x0000000003ba7212 */ /* 0x040fe400078efcff */
[C-C-:B------:R-:W-:Y:S02]  /*0710*/  LOP3.LUT R185, R3.reuse, 0x2, R0.reuse, 0xfe, !PT ;  /* 0x0000000203b97812 */ /* 0x140fe400078efe00 */
[C-C-:B------:R-:W-:Y:S02]  /*0720*/  LOP3.LUT R184, R3.reuse, 0x4, R0.reuse, 0xfe, !PT ;  /* 0x0000000403b87812 */ /* 0x140fe400078efe00 */
[C-C-:B------:R-:W-:Y:S02]  /*0730*/  LOP3.LUT R183, R3.reuse, 0x6, R0.reuse, 0xfe, !PT ;  /* 0x0000000603b77812 */ /* 0x140fe400078efe00 */
[----:B------:R-:W-:-:S02]  /*0740*/  LOP3.LUT R182, R3, 0x8, R0, 0xfe, !PT ;  /* 0x0000000803b67812 */ /* 0x000fc400078efe00 */
[C-C-:B------:R-:W-:Y:S02]  /*0750*/  LOP3.LUT R181, R3.reuse, 0xa, R0.reuse, 0xfe, !PT ;  /* 0x0000000a03b57812 */ /* 0x140fe400078efe00 */
[C-C-:B------:R-:W-:Y:S02]  /*0760*/  LOP3.LUT R180, R3.reuse, 0xc, R0.reuse, 0xfe, !PT ;  /* 0x0000000c03b47812 */ /* 0x140fe400078efe00 */
        /* <DEDUP_REMOVED lines=24> */
[----:B------:R-:W-:Y:S01]  /*08f0*/  LOP3.LUT R156, R3, 0x3e, R0, 0xfe, !PT ;  /* 0x0000003e039c7812 */ /* 0x000fe200078efe00 */
[----:B------:R-:W-:Y:S05]  /*0900*/  @P0 BRA `(.L_x_0) ;  /* 0x000000b000000947 */ /* 0x000fea0003800000 */
[----:B------:R-:W-:Y:S01]  /*0910*/  IMAD.SHL.U32 R154, R18, 0x20, RZ ;  /* 0x00000020129a7824 */ /* 0x000fe200078e00ff */
[----:B------:R-:W-:Y:S01]  /*0920*/  CS2R R112, SRZ ;  /* 0x0000000000707805 */ /* 0x000fe2000001ff00 */
[----:B------:R-:W-:Y:S01]  /*0930*/  CS2R R8, SRZ ;  /* 0x0000000000087805 */ /* 0x000fe2000001ff00 */
[----:B------:R-:W-:Y:S01]  /*0940*/  CS2R R92, SRZ ;  /* 0x00000000005c7805 */ /* 0x000fe2000001ff00 */
[----:B------:R-:W-:Y:S01]  /*0950*/  CS2R R6, SRZ ;  /* 0x0000000000067805 */ /* 0x000fe2000001ff00 */
[----:B------:R-:W-:Y:S01]  /*0960*/  CS2R R114, SRZ ;  /* 0x0000000000727805 */ /* 0x000fe2000001ff00 */
[----:B------:R-:W-:Y:S01]  /*0970*/  CS2R R4, SRZ ;  /* 0x0000000000047805 */ /* 0x000fe2000001ff00 */
[----:B------:R-:W-:Y:S01]  /*0980*/  CS2R R94, SRZ ;  /* 0x00000000005e7805 */ /* 0x000fe2000001ff00 */
[----:B------:R-:W-:Y:S01]  /*0990*/  CS2R R2, SRZ ;  /* 0x0000000000027805 */ /* 0x000fe2000001ff00 */
[----:B------:R-:W-:Y:S01]  /*09a0*/  LOP3.LUT R220, R154, 0x400, RZ, 0xc0, !PT ;  /* 0x000004009adc7812 */ /* 0x000fe200078ec0ff */
[----:B------:R-:W-:Y:S05]  /*09b0*/  BRA `(.L_x_1) ;  /* 0x0000417000007947 */ /* 0x000fea0003800000 */
.L_x_0:
[----:B------:R-:W-:Y:S01]  /*09c0*/  IABS R4, c[0x0][0x17c] ;  /* 0x00005f0000047a13 */ /* 0x000fe20000000000 */
[----:B------:R-:W-:Y:S01]  /*09d0*/  IMAD.SHL.U32 R154, R18, 0x20, RZ ;  /* 0x00000020129a7824 */ /* 0x000fe200078e00ff */
[----:B------:R-:W-:Y:S01]  /*09e0*/  IABS R5, c[0x0][0x178] ;  /* 0x00005e0000057a13 */ /* 0x000fe20000000000 */
[----:B------:R-:W-:Y:S01]  /*09f0*/  IMAD R252, R0, c[0x0][0x188], RZ ;  /* 0x0000620000fc7a24 */ /* 0x000fe200078e02ff */
[----:B------:R-:W0:Y:S01]  /*0a00*/  I2F.RP R8, R4 ;  /* 0x0000000400087306 */ /* 0x000e220000209400 */
[----:B------:R-:W-:Y:S01]  /*0a10*/  IABS R15, R158 ;  /* 0x0000009e000f7213 */ /* 0x000fe20000000000 */
[----:B------:R-:W-:Y:S01]  /*0a20*/  IMAD R251, R188, c[0x0][0x188], RZ ;  /* 0x00006200bcfb7a24 */ /* 0x000fe200078e02ff */
[----:B------:R-:W-:Y:S01]  /*0a30*/  IABS R21, R161 ;  /* 0x000000a100157213 */ /* 0x000fe20000000000 */
[----:B------:R-:W-:Y:S01]  /*0a40*/  IMAD R250, R189, c[0x0][0x188], RZ ;  /* 0x00006200bdfa7a24 */ /* 0x000fe200078e02ff */
[----:B------:R-:W-:Y:S01]  /*0a50*/  IABS R25, R163 ;  /* 0x000000a300197213 */ /* 0x000fe20000000000 */
[----:B------:R-:W-:Y:S01]  /*0a60*/  IMAD R249, R190, c[0x0][0x188], RZ ;  /* 0x00006200bef97a24 */ /* 0x000fe200078e02ff */
[----:B------:R-:W-:Y:S01]  /*0a70*/  IABS R12, R155 ;  /* 0x0000009b000c7213 */ /* 0x000fe20000000000 */
[----:B------:R-:W1:Y:S01]  /*0a80*/  I2F.RP R9, R5 ;  /* 0x0000000500097306 */ /* 0x000e620000209400 */
[----:B------:R-:W-:Y:S01]  /*0a90*/  IABS R31, R166 ;  /* 0x000000a6001f7213 */ /* 0x000fe20000000000 */
[----:B------:R-:W-:Y:S01]  /*0aa0*/  IMAD R248, R191, c[0x0][0x188], RZ ;  /* 0x00006200bff87a24 */ /* 0x000fe200078e02ff */
[----:B------:R-:W-:Y:S01]  /*0ab0*/  IABS R14, R157 ;  /* 0x0000009d000e7213 */ /* 0x000fe20000000000 */
[----:B------:R-:W-:Y:S01]  /*0ac0*/  IMAD R247, R192, c[0x0][0x188], RZ ;  /* 0x00006200c0f77a24 */ /* 0x000fe200078e02ff */
[----:B------:R-:W-:Y:S01]  /*0ad0*/  IABS R19, R160 ;  /* 0x000000a000137213 */ /* 0x000fe20000000000 */
[----:B------:R-:W-:Y:S01]  /*0ae0*/  IMAD R246, R193, c[0x0][0x188], RZ ;  /* 0x00006200c1f67a24 */ /* 0x000fe200078e02ff */
[----:B------:R-:W-:Y:S01]  /*0af0*/  IABS R35, R168 ;  /* 0x000000a800237213 */ /* 0x000fe20000000000 */
[----:B0-----:R-:W0:Y:S01]  /*0b00*/  MUFU.RCP R8, R8 ;  /* 0x0000000800087308 */ /* 0x001e220000001000 */
[----:B------:R-:W-:Y:S01]  /*0b10*/  IABS R23, R162 ;  /* 0x000000a200177213 */ /* 0x000fe20000000000 */
[----:B------:R-:W-:Y:S01]  /*0b20*/  IMAD R245, R194, c[0x0][0x188], RZ ;  /* 0x00006200c2f57a24 */ /* 0x000fe200078e02ff */
[----:B------:R-:W-:Y:S01]  /*0b30*/  IABS R41, R171 ;  /* 0x000000ab00297213 */ /* 0x000fe20000000000 */
[----:B------:R-:W-:Y:S01]  /*0b40*/  IMAD R244, R195, c[0x0][0x188], RZ ;  /* 0x00006200c3f47a24 */ /* 0x000fe200078e02ff */
[----:B------:R-:W-:Y:S01]  /*0b50*/  IABS R29, R165 ;  /* 0x000000a5001d7213 */ /* 0x000fe20000000000 */
[----:B------:R-:W-:Y:S01]  /*0b60*/  IMAD R243, R196, c[0x0][0x188], RZ ;  /* 0x00006200c4f37a24 */ /* 0x000fe200078e02ff */
[----:B------:R-:W-:Y:S01]  /*0b70*/  IABS R45, R173 ;  /* 0x000000ad002d7213 */ /* 0x000fe20000000000 */
[----:B-1----:R-:W1:Y:S01]  /*0b80*/  MUFU.RCP R9, R9 ;  /* 0x0000000900097308 */ /* 0x002e620000001000 */
[----:B------:R-:W-:Y:S01]  /*0b90*/  IABS R33, R167 ;  /* 0x000000a700217213 */ /* 0x000fe20000000000 */
[----:B------:R-:W-:Y:S01]  /*0ba0*/  IMAD R242, R197, c[0x0][0x188], RZ ;  /* 0x00006200c5f27a24 */ /* 0x000fe200078e02ff */
[----:B------:R-:W-:Y:S01]  /*0bb0*/  IABS R39, R170 ;  /* 0x000000aa00277213 */ /* 0x000fe20000000000 */
[----:B------:R-:W-:Y:S01]  /*0bc0*/  IMAD R241, R198, c[0x0][0x188], RZ ;  /* 0x00006200c6f17a24 */ /* 0x000fe200078e02ff */
[----:B------:R-:W-:Y:S01]  /*0bd0*/  IABS R51, R176 ;  /* 0x000000b000337213 */ /* 0x000fe20000000000 */
[----:B------:R-:W-:Y:S01]  /*0be0*/  IMAD R240, R199, c[0x0][0x188], RZ ;  /* 0x00006200c7f07a24 */ /* 0x000fe200078e02ff */
[----:B------:R-:W-:Y:S01]  /*0bf0*/  IABS R43, R172 ;  /* 0x000000ac002b7213 */ /* 0x000fe20000000000 */
[----:B------:R-:W-:Y:S01]  /*0c00*/  IMAD R239, R200, c[0x0][0x188], RZ ;  /* 0x00006200c8ef7a24 */ /* 0x000fe200078e02ff */
[----:B0-----:R-:W-:Y:S01]  /*0c10*/  IADD3 R2, R8, 0xffffffe, RZ ;  /* 0x0ffffffe08027810 */ /* 0x001fe20007ffe0ff */
[----:B------:R-:W-:Y:S01]  /*0c20*/  IMAD R238, R201, c[0x0][0x188], RZ ;  /* 0x00006200c9ee7a24 */ /* 0x000fe200078e02ff */
[----:B------:R-:W-:Y:S01]  /*0c30*/  IABS R55, R178 ;  /* 0x000000b200377213 */ /* 0x000fe20000000000 */
[----:B------:R-:W-:Y:S01]  /*0c40*/  IMAD R237, R202, c[0x0][0x188], RZ ;  /* 0x00006200caed7a24 */ /* 0x000fe200078e02ff */
[----:B------:R0:W2:Y:S01]  /*0c50*/  F2I.FTZ.U32.TRUNC.NTZ R3, R2 ;  /* 0x0000000200037305 */ /* 0x0000a2000021f000 */
[----:B------:R-:W-:Y:S01]  /*0c60*/  IABS R49, R175 ;  /* 0x000000af00317213 */ /* 0x000fe20000000000 */
[----:B------:R-:W-:Y:S01]  /*0c70*/  IMAD R236, R203, c[0x0][0x188], RZ ;  /* 0x00006200cbec7a24 */ /* 0x000fe200078e02ff */
[----:B-1----:R-:W-:Y:S01]  /*0c80*/  IADD3 R6, R9, 0xffffffe, RZ ;  /* 0x0ffffffe09067810 */ /* 0x002fe20007ffe0ff */
[----:B------:R-:W-:Y:S01]  /*0c90*/  IMAD R235, R204, c[0x0][0x188], RZ ;  /* 0x00006200cceb7a24 */ /* 0x000fe200078e02ff */
[----:B------:R-:W-:Y:S01]  /*0ca0*/  IABS R9, R156 ;  /* 0x0000009c00097213 */ /* 0x000fe20000000000 */
[----:B------:R-:W-:Y:S01]  /*0cb0*/  IMAD R234, R205, c[0x0][0x188], RZ ;  /* 0x00006200cdea7a24 */ /* 0x000fe200078e02ff */
[----:B------:R-:W-:Y:S01]  /*0cc0*/  IABS R61, R181 ;  /* 0x000000b5003d7213 */ /* 0x000fe20000000000 */
[----:B------:R-:W1:Y:S01]  /*0cd0*/  F2I.FTZ.U32.TRUNC.NTZ R7, R6 ;  /* 0x0000000600077305 */ /* 0x000e62000021f000 */
[----:B0-----:R-:W-:Y:S01]  /*0ce0*/  IMAD.MOV.U32 R2, RZ, RZ, RZ ;  /* 0x000000ffff027224 */ /* 0x001fe200078e00ff */
[----:B------:R-:W-:Y:S01]  /*0cf0*/  IABS R53, R177 ;  /* 0x000000b100357213 */ /* 0x000fe20000000000 */
[----:B------:R-:W-:Y:S01]  /*0d00*/  IMAD R233, R206, c[0x0][0x188], RZ ;  /* 0x00006200cee97a24 */ /* 0x000fe200078e02ff */
[----:B------:R-:W-:Y:S01]  /*0d10*/  IABS R71, R186 ;  /* 0x000000ba00477213 */ /* 0x000fe20000000000 */
[----:B------:R-:W-:Y:S01]  /*0d20*/  IMAD R232, R207, c[0x0][0x188], RZ ;  /* 0x00006200cfe87a24 */ /* 0x000fe200078e02ff */
[----:B------:R-:W-:Y:S01]  /*0d30*/  IABS R17, R159 ;  /* 0x0000009f00117213 */ /* 0x000fe20000000000 */
[----:B------:R-:W-:Y:S01]  /*0d40*/  IMAD R231, R208, c[0x0][0x188], RZ ;  /* 0x00006200d0e77a24 */ /* 0x000fe200078e02ff */
[----:B------:R-:W-:Y:S01]  /*0d50*/  IABS R27, R164 ;  /* 0x000000a4001b7213 */ /* 0x000fe20000000000 */
[----:B--2---:R-:W-:Y:S01]  /*0d60*/  IMAD.MOV R13, RZ, RZ, -R3 ;  /* 0x000000ffff0d7224 */ /* 0x004fe200078e0a03 */
[----:B------:R-:W-:Y:S01]  /*0d70*/  IABS R37, R169 ;  /* 0x000000a900257213 */ /* 0x000fe20000000000 */
[----:B------:R-:W-:Y:S01]  /*0d80*/  IMAD R230, R209, c[0x0][0x188], RZ ;  /* 0x00006200d1e67a24 */ /* 0x000fe200078e02ff */
[----:B------:R-:W-:Y:S01]  /*0d90*/  IABS R47, R174 ;  /* 0x000000ae002f7213 */ /* 0x000fe20000000000 */
[----:B------:R-:W-:Y:S01]  /*0da0*/  IMAD R13, R13, R4, RZ ;  /* 0x000000040d0d7224 */ /* 0x000fe200078e02ff */
[----:B------:R-:W-:Y:S01]  /*0db0*/  IABS R59, R180 ;  /* 0x000000b4003b7213 */ /* 0x000fe20000000000 */
[----:B------:R-:W-:Y:S01]  /*0dc0*/  IMAD R229, R210, c[0x0][0x188], RZ ;  /* 0x00006200d2e57a24 */ /* 0x000fe200078e02ff */
[----:B------:R-:W-:Y:S01]  /*0dd0*/  IABS R65, R183 ;  /* 0x000000b700417213 */ /* 0x000fe20000000000 */
[----:B-1----:R-:W-:Y:S01]  /*0de0*/  IMAD.MOV R6, RZ, RZ, -R7 ;  /* 0x000000ffff067224 */ /* 0x002fe200078e0a07 */
[----:B------:R-:W-:Y:S01]  /*0df0*/  IABS R57, R179 ;  /* 0x000000b300397213 */ /* 0x000fe20000000000 */
[----:B------:R-:W-:Y:S01]  /*0e00*/  IMAD.HI.U32 R3, R3, R13, R2 ;  /* 0x0000000d03037227 */ /* 0x000fe200078e0002 */
[----:B------:R-:W-:Y:S01]  /*0e10*/  SHF.R.S32.HI R2, RZ, 0x1f, R11 ;  /* 0x0000001fff027819 */ /* 0x000fe2000001140b */
[----:B------:R-:W-:Y:S01]  /*0e20*/  CS2R R112, SRZ ;  /* 0x0000000000707805 */ /* 0x000fe2000001ff00 */
[----:B------:R-:W-:Y:S01]  /*0e30*/  IABS R63, R182 ;  /* 0x000000b6003f7213 */ /* 0x000fe20000000000 */
[----:B------:R-:W-:Y:S01]  /*0e40*/  IMAD R13, R6, R5, RZ ;  /* 0x00000005060d7224 */ /* 0x000fe200078e02ff */
[----:B------:R-:W-:Y:S01]  /*0e50*/  LEA.HI R11, R2, R11, RZ, 0x6 ;  /* 0x0000000b020b7211 */ /* 0x000fe200078f30ff */
[----:B------:R-:W-:Y:S01]  /*0e60*/  IMAD.MOV.U32 R6, RZ, RZ, RZ ;  /* 0x000000ffff067224 */ /* 0x000fe200078e00ff */
[----:B------:R-:W-:Y:S01]  /*0e70*/  IABS R67, R184 ;  /* 0x000000b800437213 */ /* 0x000fe20000000000 */
[----:B------:R-:W-:Y:S01]  /*0e80*/  IMAD.HI.U32 R8, R3, R9, RZ ;  /* 0x0000000903087227 */ /* 0x000fe200078e00ff */
[----:B------:R-:W-:Y:S01]  /*0e90*/  IABS R69, R185 ;  /* 0x000000b900457213 */ /* 0x000fe20000000000 */
[----:B------:R-:W-:Y:S01]  /*0ea0*/  CS2R R114, SRZ ;  /* 0x0000000000727805 */ /* 0x000fe2000001ff00 */
[----:B------:R-:W-:Y:S01]  /*0eb0*/  CS2R R116, SRZ ;  /* 0x0000000000747805 */ /* 0x000fe2000001ff00 */
[----:B------:R-:W-:Y:S01]  /*0ec0*/  IMAD.HI.U32 R10, R7, R13, R6 ;  /* 0x0000000d070a7227 */ /* 0x000fe200078e0006 */
[----:B------:R-:W-:Y:S01]  /*0ed0*/  CS2R R118, SRZ ;  /* 0x0000000000767805 */ /* 0x000fe2000001ff00 */
[----:B------:R-:W-:Y:S01]  /*0ee0*/  CS2R R120, SRZ ;  /* 0x0000000000787805 */ /* 0x000fe2000001ff00 */
[----:B------:R-:W-:Y:S01]  /*0ef0*/  CS2R R122, SRZ ;  /* 0x00000000007a7805 */ /* 0x000fe2000001ff00 */
[C---:B------:R-:W-:Y:S01]  /*0f00*/  IMAD.HI.U32 R6, R3.reuse, R15, RZ ;  /* 0x0000000f03067227 */ /* 0x040fe200078e00ff */
[----:B------:R-:W-:Y:S01]  /*0f10*/  CS2R R128, SRZ ;  /* 0x0000000000807805 */ /* 0x000fe2000001ff00 */
[----:B------:R-:W-:Y:S01]  /*0f20*/  CS2R R130, SRZ ;  /* 0x0000000000827805 */ /* 0x000fe2000001ff00 */
[----:B------:R-:W-:Y:S01]  /*0f30*/  CS2R R92, SRZ ;  /* 0x00000000005c7805 */ /* 0x000fe2000001ff00 */
[----:B------:R-:W-:Y:S01]  /*0f40*/  IMAD.MOV R6, RZ, RZ, -R6 ;  /* 0x000000ffff067224 */ /* 0x000fe200078e0a06 */
[----:B------:R-:W-:Y:S01]  /*0f50*/  CS2R R94, SRZ ;  /* 0x00000000005e7805 */ /* 0x000fe2000001ff00 */
[C---:B------:R-:W-:Y:S01]  /*0f60*/  IMAD.HI.U32 R2, R3.reuse, R12, RZ ;  /* 0x0000000c03027227 */ /* 0x040fe200078e00ff */
[----:B------:R-:W-:Y:S01]  /*0f70*/  CS2R R96, SRZ ;  /* 0x0000000000607805 */ /* 0x000fe2000001ff00 */
[----:B------:R-:W-:Y:S01]  /*0f80*/  CS2R R98, SRZ ;  /* 0x0000000000627805 */ /* 0x000fe2000001ff00 */
[----:B------:R-:W-:Y:S01]  /*0f90*/  CS2R R104, SRZ ;  /* 0x0000000000687805 */ /* 0x000fe2000001ff00 */
[C---:B------:R-:W-:Y:S01]  /*0fa0*/  IMAD R15, R4.reuse, R6, R15 ;  /* 0x00000006040f7224 */ /* 0x040fe200078e020f */
[----:B------:R-:W-:Y:S01]  /*0fb0*/  CS2R R106, SRZ ;  /* 0x00000000006a7805 */ /* 0x000fe2000001ff00 */
[----:B------:R-:W-:Y:S01]  /*0fc0*/  IMAD.HI.U32 R6, R3, R21, RZ ;  /* 0x0000001503067227 */ /* 0x000fe200078e00ff */
[----:B------:R-:W-:Y:S01]  /*0fd0*/  CS2R R108, SRZ ;  /* 0x00000000006c7805 */ /* 0x000fe2000001ff00 */
[----:B------:R-:W-:Y:S01]  /*0fe0*/  CS2R R110, SRZ ;  /* 0x00000000006e7805 */ /* 0x000fe2000001ff00 */
[----:B------:R-:W-:Y:S01]  /*0ff0*/  ISETP.GT.U32.AND P5, PT, R4, R15, PT ;  /* 0x0000000f0400720c */ /* 0x000fe20003fa4070 */
[----:B------:R-:W-:Y:S01]  /*1000*/  IMAD.MOV R6, RZ, RZ, -R6 ;  /* 0x000000ffff067224 */ /* 0x000fe200078e0a06 */
[----:B------:R-:W-:Y:S01]  /*1010*/  LOP3.LUT R220, R154, 0x400, RZ, 0xc0, !PT ;  /* 0x000004009adc7812 */ /* 0x000fe200078ec0ff */
[----:B------:R-:W-:Y:S01]  /*1020*/  IMAD.MOV R8, RZ, RZ, -R8 ;  /* 0x000000ffff087224 */ /* 0x000fe200078e0a08 */
[----:B------:R-:W-:Y:S01]  /*1030*/  SHF.R.S32.HI R11, RZ, 0x6, R11 ;  /* 0x00000006ff0b7819 */ /* 0x000fe2000001140b */
[----:B------:R-:W-:-:S02]  /*1040*/  IMAD R21, R4, R6, R21 ;  /* 0x0000000604157224 */ /* 0x000fc400078e0215 */
[----:B------:R-:W-:-:S04]  /*1050*/  IMAD.HI.U32 R6, R3, R25, RZ ;  /* 0x0000001903067227 */ /* 0x000fc800078e00ff */
[----:B------:R-:W-:Y:S02]  /*1060*/  IMAD.MOV R6, RZ, RZ, -R6 ;  /* 0x000000ffff067224 */ /* 0x000fe400078e0a06 */
[----:B------:R-:W-:Y:S02]  /*1070*/  IMAD.MOV R13, RZ, RZ, -R2 ;  /* 0x000000ffff0d7224 */ /* 0x000fe400078e0a02 */
[----:B------:R-:W-:Y:S02]  /*1080*/  IMAD R25, R4, R6, R25 ;  /* 0x0000000604197224 */ /* 0x000fe400078e0219 */
[----:B------:R-:W-:-:S04]  /*1090*/  IMAD.HI.U32 R6, R3, R31, RZ ;  /* 0x0000001f03067227 */ /* 0x000fc800078e00ff */
[----:B------:R-:W-:-:S04]  /*10a0*/  IMAD.HI.U32 R2, R3, R14, RZ ;  /* 0x0000000e03027227 */ /* 0x000fc800078e00ff */
[C---:B------:R-:W-:Y:S02]  /*10b0*/  IMAD R7, R4.reuse, R8, R9 ;  /* 0x0000000804077224 */ /* 0x040fe400078e0209 */
[----:B------:R-:W-:Y:S02]  /*10c0*/  IMAD.MOV R6, RZ, RZ, -R6 ;  /* 0x000000ffff067224 */ /* 0x000fe400078e0a06 */
[C---:B------:R-:W-:Y:S01]  /*10d0*/  IMAD R9, R4.reuse, R13, R12 ;  /* 0x0000000d04097224 */ /* 0x040fe200078e020c */
[C---:B------:R-:W-:Y:S01]  /*10e0*/  ISETP.GT.U32.AND P2, PT, R4.reuse, R7, PT ;  /* 0x000000070400720c */ /* 0x040fe20003f44070 */
[----:B------:R-:W-:Y:S02]  /*10f0*/  IMAD.MOV R13, RZ, RZ, -R2 ;  /* 0x000000ffff0d7224 */ /* 0x000fe400078e0a02 */
[----:B------:R-:W-:Y:S01]  /*1100*/  IMAD.HI.U32 R2, R3, R19, RZ ;  /* 0x0000001303027227 */ /* 0x000fe200078e00ff */
[----:B------:R-:W-:-:S03]  /*1110*/  ISETP.GT.U32.AND P4, PT, R4, R9, PT ;  /* 0x000000090400720c */ /* 0x000fc60003f84070 */
[----:B------:R-:W-:Y:S02]  /*1120*/  IMAD R31, R4, R6, R31 ;  /* 0x00000006041f7224 */ /* 0x000fe400078e021f */
[----:B------:R-:W-:-:S04]  /*1130*/  IMAD.HI.U32 R6, R3, R35, RZ ;  /* 0x0000002303067227 */ /* 0x000fc800078e00ff */
[----:B------:R-:W-:Y:S02]  /*1140*/  IMAD.MOV R2, RZ, RZ, -R2 ;  /* 0x000000ffff027224 */ /* 0x000fe400078e0a02 */
[----:B------:R-:W-:Y:S02]  /*1150*/  IMAD.MOV R6, RZ, RZ, -R6 ;  /* 0x000000ffff067224 */ /* 0x000fe400078e0a06 */
[----:B------:R-:W-:Y:S02]  /*1160*/  IMAD R19, R4, R2, R19 ;  /* 0x0000000204137224 */ /* 0x000fe400078e0213 */
[----:B------:R-:W-:-:S03]  /*1170*/  IMAD.HI.U32 R2, R3, R23, RZ ;  /* 0x0000001703027227 */ /* 0x000fc600078e00ff */
[C---:B------:R-:W-:Y:S01]  /*1180*/  ISETP.GT.U32.AND P0, PT, R4.reuse, R19, PT ;  /* 0x000000130400720c */ /* 0x040fe20003f04070 */
[----:B------:R-:W-:Y:S02]  /*1190*/  IMAD R35, R4, R6, R35 ;  /* 0x0000000604237224 */ /* 0x000fe400078e0223 */
[----:B------:R-:W-:-:S04]  /*11a0*/  IMAD.HI.U32 R6, R3, R41, RZ ;  /* 0x0000002903067227 */ /* 0x000fc800078e00ff */
[----:B------:R-:W-:Y:S02]  /*11b0*/  IMAD.MOV R12, RZ, RZ, -R2 ;  /* 0x000000ffff0c7224 */ /* 0x000fe400078e0a02 */
[----:B------:R-:W-:-:S04]  /*11c0*/  IMAD.HI.U32 R2, R3, R29, RZ ;  /* 0x0000001d03027227 */ /* 0x000fc800078e00ff */
[----:B------:R-:W-:Y:S02]  /*11d0*/  IMAD.MOV R6, RZ, RZ, -R6 ;  /* 0x000000ffff067224 */ /* 0x000fe400078e0a06 */
[----:B------:R-:W-:Y:S02]  /*11e0*/  IMAD.MOV R2, RZ, RZ, -R2 ;  /* 0x000000ffff027224 */ /* 0x000fe400078e0a02 */
[----:B------:R-:W-:Y:S02]  /*11f0*/  IMAD R41, R4, R6, R41 ;  /* 0x0000000604297224 */ /* 0x000fe400078e0229 */
[----:B------:R-:W-:-:S04]  /*1200*/  IMAD.HI.U32 R6, R3, R45, RZ ;  /* 0x0000002d03067227 */ /* 0x000fc800078e00ff */
[----:B------:R-:W-:Y:S02]  /*1210*/  IMAD R29, R4, R2, R29 ;  /* 0x00000002041d7224 */ /* 0x000fe400078e021d */
[----:B------:R-:W-:-:S04]  /*1220*/  IMAD.HI.U32 R2, R3, R33, RZ ;  /* 0x0000002103027227 */ /* 0x000fc800078e00ff */
[----:B------:R-:W-:Y:S02]  /*1230*/  IMAD.MOV R6, RZ, RZ, -R6 ;  /* 0x000000ffff067224 */ /* 0x000fe400078e0a06 */
[----:B------:R-:W-:Y:S02]  /*1240*/  IMAD R23, R4, R12, R23 ;  /* 0x0000000c04177224 */ /* 0x000fe400078e0217 */
[----:B------:R-:W-:Y:S02]  /*1250*/  IMAD.MOV R12, RZ, RZ, -R2 ;  /* 0x000000ffff0c7224 */ /* 0x000fe400078e0a02 */
[----:B------:R-:W-:-:S04]  /*1260*/  IMAD.HI.U32 R2, R3, R39, RZ ;  /* 0x0000002703027227 */ /* 0x000fc800078e00ff */
[----:B------:R-:W-:Y:S02]  /*1270*/  IMAD R45, R4, R6, R45 ;  /* 0x00000006042d7224 */ /* 0x000fe400078e022d */
[----:B------:R-:W-:-:S04]  /*1280*/  IMAD.HI.U32 R6, R3, R51, RZ ;  /* 0x0000003303067227 */ /* 0x000fc800078e00ff */
[----:B------:R-:W-:Y:S02]  /*1290*/  IMAD.MOV R2, RZ, RZ, -R2 ;  /* 0x000000ffff027224 */ /* 0x000fe400078e0a02 */
[----:B------:R-:W-:Y:S02]  /*12a0*/  IMAD.MOV R6, RZ, RZ, -R6 ;  /* 0x000000ffff067224 */ /* 0x000fe400078e0a06 */
[----:B------:R-:W-:Y:S02]  /*12b0*/  IMAD R39, R4, R2, R39 ;  /* 0x0000000204277224 */ /* 0x000fe400078e0227 */
[----:B------:R-:W-:-:S04]  /*12c0*/  IMAD.HI.U32 R2, R3, R43, RZ ;  /* 0x0000002b03027227 */ /* 0x000fc800078e00ff */
[----:B------:R-:W-:Y:S02]  /*12d0*/  IMAD R51, R4, R6, R51 ;  /* 0x0000000604337224 */ /* 0x000fe400078e0233 */
[----:B------:R-:W-:-:S04]  /*12e0*/  IMAD.HI.U32 R6, R3, R55, RZ ;  /* 0x0000003703067227 */ /* 0x000fc800078e00ff */
[----:B------:R-:W-:Y:S02]  /*12f0*/  IMAD R33, R4, R12, R33 ;  /* 0x0000000c04217224 */ /* 0x000fe400078e0221 */
        /* <DEDUP_REMOVED lines=9> */
[C---:B------:R-:W-:Y:S02]  /*1390*/  IMAD R43, R4.reuse, R12, R43 ;  /* 0x0000000c042b7224 */ /* 0x040fe400078e022b */
[----:B------:R-:W-:Y:S02]  /*13a0*/  IMAD.MOV R12, RZ, RZ, -R2 ;  /* 0x000000ffff0c7224 */ /* 0x000fe400078e0a02 */
[----:B------:R-:W-:Y:S02]  /*13b0*/  IMAD R61, R4, R6, R61 ;  /* 0x00000006043d7224 */ /* 0x000fe400078e023d */
[----:B------:R-:W-:-:S04]  /*13c0*/  IMAD.HI.U32 R6, R3, R71, RZ ;  /* 0x0000004703067227 */ /* 0x000fc800078e00ff */
[C---:B------:R-:W-:Y:S02]  /*13d0*/  IMAD R53, R4.reuse, R12, R53 ;  /* 0x0000000c04357224 */ /* 0x040fe400078e0235 */
[----:B------:R-:W-:Y:S02]  /*13e0*/  IMAD.MOV R12, RZ, RZ, -R6 ;  /* 0x000000ffff0c7224 */ /* 0x000fe400078e0a06 */
[C---:B------:R-:W-:Y:S02]  /*13f0*/  IMAD R13, R4.reuse, R13, R14 ;  /* 0x0000000d040d7224 */ /* 0x040fe400078e020e */
[C---:B------:R-:W-:Y:S02]  /*1400*/  IMAD R71, R4.reuse, R12, R71 ;  /* 0x0000000c04477224 */ /* 0x040fe400078e0247 */
[----:B------:R-:W-:Y:S01]  /*1410*/  IMAD.HI.U32 R8, R3, R17, RZ ;  /* 0x0000001103087227 */ /* 0x000fe200078e00ff */
[C---:B------:R-:W-:Y:S02]  /*1420*/  ISETP.GT.U32.AND P3, PT, R4.reuse, R13, PT ;  /* 0x0000000d0400720c */ /* 0x040fe40003f64070 */
[----:B------:R-:W-:Y:S01]  /*1430*/  ISETP.GT.U32.AND P1, PT, R4, R71, PT ;  /* 0x000000470400720c */ /* 0x000fe20003f24070 */
[----:B------:R-:W-:-:S02]  /*1440*/  IMAD.MOV R8, RZ, RZ, -R8 ;  /* 0x000000ffff087224 */ /* 0x000fc400078e0a08 */
[--C-:B------:R-:W-:Y:S01]  /*1450*/  @!P2 IMAD.IADD R7, R7, 0x1, -R4.reuse ;  /* 0x000000010707a824 */ /* 0x100fe200078e0a04 */
[C---:B------:R-:W-:Y:S01]  /*1460*/  ISETP.GT.U32.AND P2, PT, R4.reuse, R23, PT ;  /* 0x000000170400720c */ /* 0x040fe20003f44070 */
[C---:B------:R-:W-:Y:S02]  /*1470*/  IMAD R17, R4.reuse, R8, R17 ;  /* 0x0000000804117224 */ /* 0x040fe400078e0211 */
[--C-:B------:R-:W-:Y:S02]  /*1480*/  @!P5 IMAD.IADD R15, R15, 0x1, -R4.reuse ;  /* 0x000000010f0fd824 */ /* 0x100fe400078e0a04 */
[--C-:B------:R-:W-:Y:S01]  /*1490*/  @!P4 IMAD.IADD R9, R9, 0x1, -R4.reuse ;  /* 0x000000010909c824 */ /* 0x100fe200078e0a04 */
[C---:B------:R-:W-:Y:S01]  /*14a0*/  ISETP.GT.U32.AND P6, PT, R4.reuse, R17, PT ;  /* 0x000000110400720c */ /* 0x040fe20003fc4070 */
[--C-:B------:R-:W-:Y:S01]  /*14b0*/  @!P3 IMAD.IADD R13, R13, 0x1, -R4.reuse ;  /* 0x000000010d0db824 */ /* 0x100fe200078e0a04 */
[C---:B------:R-:W-:Y:S01]  /*14c0*/  ISETP.GT.U32.AND P3, PT, R4.reuse, R7, PT ;  /* 0x000000070400720c */ /* 0x040fe20003f64070 */
[----:B------:R-:W-:Y:S01]  /*14d0*/  @!P1 IMAD.IADD R71, R71, 0x1, -R4 ;  /* 0x0000000147479824 */ /* 0x000fe200078e0a04 */
[C---:B------:R-:W-:Y:S01]  /*14e0*/  ISETP.GT.U32.AND P1, PT, R4.reuse, R21, PT ;  /* 0x000000150400720c */ /* 0x040fe20003f24070 */
[----:B------:R-:W-:Y:S01]  /*14f0*/  IMAD.HI.U32 R8, R3, R27, RZ ;  /* 0x0000001b03087227 */ /* 0x000fe200078e00ff */
[----:B------:R-:W-:-:S02]  /*1500*/  ISETP.GT.U32.AND P5, PT, R4, R9, PT ;  /* 0x000000090400720c */ /* 0x000fc40003fa4070 */
[C---:B------:R-:W-:Y:S01]  /*1510*/  ISETP.GT.U32.AND P4, PT, R4.reuse, R71, PT ;  /* 0x000000470400720c */ /* 0x040fe20003f84070 */
[--C-:B------:R-:W-:Y:S01]  /*1520*/  @!P0 IMAD.IADD R19, R19, 0x1, -R4.reuse ;  /* 0x0000000113138824 */ /* 0x100fe200078e0a04 */
[C---:B------:R-:W-:Y:S01]  /*1530*/  ISETP.GT.U32.AND P0, PT, R4.reuse, R13, PT ;  /* 0x0000000d0400720c */ /* 0x040fe20003f04070 */
[--C-:B------:R-:W-:Y:S02]  /*1540*/  @!P2 IMAD.IADD R23, R23, 0x1, -R4.reuse ;  /* 0x000000011717a824 */ /* 0x100fe400078e0a04 */
[--C-:B------:R-:W-:Y:S01]  /*1550*/  @!P6 IMAD.IADD R17, R17, 0x1, -R4.reuse ;  /* 0x000000011111e824 */ /* 0x100fe200078e0a04 */
[C---:B------:R-:W-:Y:S01]  /*1560*/  ISETP.GT.U32.AND P6, PT, R4.reuse, R19, PT ;  /* 0x000000130400720c */ /* 0x040fe20003fc4070 */
[--C-:B------:R-:W-:Y:S02]  /*1570*/  @!P3 IMAD.IADD R7, R7, 0x1, -R4.reuse ;  /* 0x000000010707b824 */ /* 0x100fe400078e0a04 */
[----:B------:R-:W-:Y:S01]  /*1580*/  @!P1 IMAD.IADD R21, R21, 0x1, -R4 ;  /* 0x0000000115159824 */ /* 0x000fe200078e0a04 */
[C---:B------:R-:W-:Y:S01]  /*1590*/  ISETP.GT.U32.AND P1, PT, R4.reuse, R15, PT ;  /* 0x0000000f0400720c */ /* 0x040fe20003f24070 */
[----:B------:R-:W-:Y:S01]  /*15a0*/  IMAD.MOV R8, RZ, RZ, -R8 ;  /* 0x000000ffff087224 */ /* 0x000fe200078e0a08 */
[C---:B------:R-:W-:Y:S01]  /*15b0*/  ISETP.GT.U32.AND P2, PT, R4.reuse, R17, PT ;  /* 0x000000110400720c */ /* 0x040fe20003f44070 */
[--C-:B------:R-:W-:Y:S01]  /*15c0*/  @!P4 IMAD.IADD R71, R71, 0x1, -R4.reuse ;  /* 0x000000014747c824 */ /* 0x100fe200078e0a04 */
[C---:B------:R-:W-:Y:S01]  /*15d0*/  ISETP.GT.U32.AND P3, PT, R4.reuse, R21, PT ;  /* 0x000000150400720c */ /* 0x040fe20003f64070 */
[----:B------:R-:W-:Y:S01]  /*15e0*/  @!P5 IMAD.IADD R9, R9, 0x1, -R4 ;  /* 0x000000010909d824 */ /* 0x000fe200078e0a04 */
[C---:B------:R-:W-:Y:S01]  /*15f0*/  ISETP.GT.U32.AND P4, PT, R4.reuse, R23, PT ;  /* 0x000000170400720c */ /* 0x040fe20003f84070 */
[C---:B------:R-:W-:Y:S01]  /*1600*/  IMAD R27, R4.reuse, R8, R27 ;  /* 0x00000008041b7224 */ /* 0x040fe200078e021b */
[----:B------:R-:W-:Y:S01]  /*1610*/  ISETP.GT.U32.AND P5, PT, R4, R25, PT ;  /* 0x000000190400720c */ /* 0x000fe20003fa4070 */
[----:B------:R-:W-:-:S04]  /*1620*/  IMAD.HI.U32 R8, R3, R37, RZ ;  /* 0x0000002503087227 */ /* 0x000fc800078e00ff */
[----:B------:R-:W-:Y:S01]  /*1630*/  @!P1 IMAD.IADD R15, R15, 0x1, -R4 ;  /* 0x000000010f0f9824 */ /* 0x000fe200078e0a04 */
[C---:B------:R-:W-:Y:S01]  /*1640*/  ISETP.GT.U32.AND P1, PT, R4.reuse, R29, PT ;  /* 0x0000001d0400720c */ /* 0x040fe20003f24070 */
[----:B------:R-:W-:Y:S02]  /*1650*/  IMAD.MOV R8, RZ, RZ, -R8 ;  /* 0x000000ffff087224 */ /* 0x000fe400078e0a08 */
[--C-:B------:R-:W-:Y:S01]  /*1660*/  @!P3 IMAD.IADD R21, R21, 0x1, -R4.reuse ;  /* 0x000000011515b824 */ /* 0x100fe200078e0a04 */
[C---:B------:R-:W-:Y:S01]  /*1670*/  ISETP.GT.U32.AND P3, PT, R4.reuse, R35, PT ;  /* 0x000000230400720c */ /* 0x040fe20003f64070 */
[C---:B------:R-:W-:Y:S02]  /*1680*/  IMAD R37, R4.reuse, R8, R37 ;  /* 0x0000000804257224 */ /* 0x040fe400078e0225 */
[--C-:B------:R-:W-:Y:S01]  /*1690*/  @!P0 IMAD.IADD R13, R13, 0x1, -R4.reuse ;  /* 0x000000010d0d8824 */ /* 0x100fe200078e0a04 */
[C---:B------:R-:W-:Y:S01]  /*16a0*/  ISETP.GT.U32.AND P0, PT, R4.reuse, R27, PT ;  /* 0x0000001b0400720c */ /* 0x040fe20003f04070 */
        /* <DEDUP_REMOVED lines=9> */
[----:B------:R-:W-:Y:S01]  /*1740*/  ISETP.GT.U32.AND P6, PT, R4, R33, PT ;  /* 0x000000210400720c */ /* 0x000fe20003fc4070 */
[----:B------:R-:W-:-:S02]  /*1750*/  @!P3 IMAD.IADD R35, R35, 0x1, -R4 ;  /* 0x000000012323b824 */ /* 0x000fc400078e0a04 */
[--C-:B------:R-:W-:Y:S01]  /*1760*/  @!P0 IMAD.IADD R27, R27, 0x1, -R4.reuse ;  /* 0x000000011b1b8824 */ /* 0x100fe200078e0a04 */
[C---:B------:R-:W-:Y:S01]  /*1770*/  ISETP.GT.U32.AND P0, PT, R4.reuse, R41, PT ;  /* 0x000000290400720c */ /* 0x040fe20003f04070 */
[----:B------:R-:W-:Y:S01]  /*1780*/  @!P2 IMAD.IADD R31, R31, 0x1, -R4 ;  /* 0x000000011f1fa824 */ /* 0x000fe200078e0a04 */
[C---:B------:R-:W-:Y:S01]  /*1790*/  ISETP.GT.U32.AND P2, PT, R4.reuse, R45, PT ;  /* 0x0000002d0400720c */ /* 0x040fe20003f44070 */
[----:B------:R-:W-:Y:S01]  /*17a0*/  IMAD.HI.U32 R8, R3, R47, RZ ;  /* 0x0000002f03087227 */ /* 0x000fe200078e00ff */
[----:B------:R-:W-:-:S03]  /*17b0*/  ISETP.GT.U32.AND P3, PT, R4, R27, PT ;  /* 0x0000001b0400720c */ /* 0x000fc60003f64070 */
[--C-:B------:R-:W-:Y:S01]  /*17c0*/  @!P1 IMAD.IADD R43, R43, 0x1, -R4.reuse ;  /* 0x000000012b2b9824 */ /* 0x100fe200078e0a04 */
[C---:B------:R-:W-:Y:S01]  /*17d0*/  ISETP.GT.U32.AND P1, PT, R4.reuse, R35, PT ;  /* 0x000000230400720c */ /* 0x040fe20003f24070 */
[--C-:B------:R-:W-:Y:S01]  /*17e0*/  @!P4 IMAD.IADD R37, R37, 0x1, -R4.reuse ;  /* 0x000000012525c824 */ /* 0x100fe200078e0a04 */
[C---:B------:R-:W-:Y:S01]  /*17f0*/  ISETP.GT.U32.AND P4, PT, R4.reuse, R29, PT ;  /* 0x0000001d0400720c */ /* 0x040fe20003f84070 */
[----:B------:R-:W-:Y:S01]  /*1800*/  @!P5 IMAD.IADD R39, R39, 0x1, -R4 ;  /* 0x000000012727d824 */ /* 0x000fe200078e0a04 */
[C---:B------:R-:W-:Y:S01]  /*1810*/  ISETP.GT.U32.AND P5, PT, R4.reuse, R31, PT ;  /* 0x0000001f0400720c */ /* 0x040fe20003fa4070 */
[----:B------:R-:W-:Y:S02]  /*1820*/  IMAD.MOV R8, RZ, RZ, -R8 ;  /* 0x000000ffff087224 */ /* 0x000fe400078e0a08 */
[----:B------:R-:W-:Y:S01]  /*1830*/  @!P6 IMAD.IADD R33, R33, 0x1, -R4 ;  /* 0x000000012121e824 */ /* 0x000fe200078e0a04 */
[C---:B------:R-:W-:Y:S01]  /*1840*/  ISETP.GT.U32.AND P6, PT, R4.reuse, R25, PT ;  /* 0x000000190400720c */ /* 0x040fe20003fc4070 */
[----:B------:R-:W-:-:S02]  /*1850*/  IMAD R47, R4, R8, R47 ;  /* 0x00000008042f7224 */ /* 0x000fc400078e022f */
[--C-:B------:R-:W-:Y:S01]  /*1860*/  @!P0 IMAD.IADD R41, R41, 0x1, -R4.reuse ;  /* 0x0000000129298824 */ /* 0x100fe200078e0a04 */
[C---:B------:R-:W-:Y:S01]  /*1870*/  ISETP.GT.U32.AND P0, PT, R4.reuse, R33, PT ;  /* 0x000000210400720c */ /* 0x040fe20003f04070 */
[----:B------:R-:W-:Y:S01]  /*1880*/  @!P1 IMAD.IADD R35, R35, 0x1, -R4 ;  /* 0x0000000123239824 */ /* 0x000fe200078e0a04 */
[----:B------:R-:W-:Y:S01]  /*1890*/  ISETP.GT.U32.AND P1, PT, R4, R47, PT ;  /* 0x0000002f0400720c */ /* 0x000fe20003f24070 */
[----:B------:R-:W-:-:S04]  /*18a0*/  IMAD.HI.U32 R2, R3, R59, RZ ;  /* 0x0000003b03027227 */ /* 0x000fc800078e00ff */
[----:B------:R-:W-:-:S04]  /*18b0*/  IMAD.HI.U32 R6, R3, R65, RZ ;  /* 0x0000004103067227 */ /* 0x000fc800078e00ff */
[--C-:B------:R-:W-:Y:S01]  /*18c0*/  @!P2 IMAD.IADD R45, R45, 0x1, -R4.reuse ;  /* 0x000000012d2da824 */ /* 0x100fe200078e0a04 */
[C---:B------:R-:W-:Y:S01]  /*18d0*/  ISETP.GT.U32.AND P2, PT, R4.reuse, R37, PT ;  /* 0x000000250400720c */ /* 0x040fe20003f44070 */
[--C-:B------:R-:W-:Y:S01]  /*18e0*/  @!P3 IMAD.IADD R27, R27, 0x1, -R4.reuse ;  /* 0x000000011b1bb824 */ /* 0x100fe200078e0a04 */
[C---:B------:R-:W-:Y:S01]  /*18f0*/  ISETP.GT.U32.AND P3, PT, R4.reuse, R39, PT ;  /* 0x000000270400720c */ /* 0x040fe20003f64070 */
[--C-:B------:R-:W-:Y:S01]  /*1900*/  @!P4 IMAD.IADD R29, R29, 0x1, -R4.reuse ;  /* 0x000000011d1dc824 */ /* 0x100fe200078e0a04 */
[C---:B------:R-:W-:Y:S01]  /*1910*/  ISETP.GT.U32.AND P4, PT, R4.reuse, R41, PT ;  /* 0x000000290400720c */ /* 0x040fe20003f84070 */
[----:B------:R-:W-:Y:S01]  /*1920*/  @!P5 IMAD.IADD R31, R31, 0x1, -R4 ;  /* 0x000000011f1fd824 */ /* 0x000fe200078e0a04 */
[----:B------:R-:W-:Y:S01]  /*1930*/  ISETP.GT.U32.AND P5, PT, R4, R43, PT ;  /* 0x0000002b0400720c */ /* 0x000fe20003fa4070 */
[----:B------:R-:W-:Y:S02]  /*1940*/  IMAD.MOV R2, RZ, RZ, -R2 ;  /* 0x000000ffff027224 */ /* 0x000fe400078e0a02 */
[----:B------:R-:W-:-:S02]  /*1950*/  IMAD.MOV R6, RZ, RZ, -R6 ;  /* 0x000000ffff067224 */ /* 0x000fc400078e0a06 */
[----:B------:R-:W-:-:S04]  /*1960*/  IMAD.HI.U32 R8, R3, R57, RZ ;  /* 0x0000003903087227 */ /* 0x000fc800078e00ff */
[C---:B------:R-:W-:Y:S02]  /*1970*/  IMAD R59, R4.reuse, R2, R59 ;  /* 0x00000002043b7224 */ /* 0x040fe400078e023b */
[C---:B------:R-:W-:Y:S01]  /*1980*/  IMAD R65, R4.reuse, R6, R65 ;  /* 0x0000000604417224 */ /* 0x040fe200078e0241 */
[----:B------:R-:W-:Y:S01]  /*1990*/  IABS R6, R187 ;  /* 0x000000bb00067213 */ /* 0x000fe20000000000 */
[----:B------:R-:W-:Y:S01]  /*19a0*/  @!P6 IMAD.IADD R25, R25, 0x1, -R4 ;  /* 0x000000011919e824 */ /* 0x000fe200078e0a04 */
[----:B------:R-:W-:Y:S01]  /*19b0*/  ISETP.GT.U32.AND P6, PT, R4, R45, PT ;  /* 0x0000002d0400720c */ /* 0x000fe20003fc4070 */
[----:B------:R-:W-:Y:S02]  /*19c0*/  IMAD.MOV R8, RZ, RZ, -R8 ;  /* 0x000000ffff087224 */ /* 0x000fe400078e0a08 */
[----:B------:R-:W-:-:S04]  /*19d0*/  IMAD.HI.U32 R2, R3, R63, RZ ;  /* 0x0000003f03027227 */ /* 0x000fc800078e00ff */
[----:B------:R-:W-:Y:S01]  /*19e0*/  @!P1 IMAD.IADD R47, R47, 0x1, -R4 ;  /* 0x000000012f2f9824 */ /* 0x000fe200078e0a04 */
[----:B------:R-:W-:Y:S01]  /*19f0*/  ISETP.GT.U32.AND P1, PT, R4, R59, PT ;  /* 0x0000003b0400720c */ /* 0x000fe20003f24070 */
[----:B------:R-:W-:-:S04]  /*1a00*/  IMAD.HI.U32 R10, R10, R6, RZ ;  /* 0x000000060a0a7227 */ /* 0x000fc800078e00ff */
[C---:B------:R-:W-:Y:S02]  /*1a10*/  IMAD R57, R4.reuse, R8, R57 ;  /* 0x0000000804397224 */ /* 0x040fe400078e0239 */
        /* <DEDUP_REMOVED lines=8> */
[----:B------:R-:W-:-:S02]  /*1aa0*/  IMAD.MOV R8, RZ, RZ, -R2 ;  /* 0x000000ffff087224 */ /* 0x000fc400078e0a02 */
[----:B------:R-:W-:-:S04]  /*1ab0*/  IMAD.HI.U32 R2, R3, R67, RZ ;  /* 0x0000004303027227 */ /* 0x000fc800078e00ff */
[----:B------:R-:W-:Y:S02]  /*1ac0*/  IMAD.MOV R10, RZ, RZ, -R10 ;  /* 0x000000ffff0a7224 */ /* 0x000fe400078e0a0a */
[----:B------:R-:W-:Y:S02]  /*1ad0*/  IMAD.MOV R2, RZ, RZ, -R2 ;  /* 0x000000ffff027224 */ /* 0x000fe400078e0a02 */
[----:B------:R-:W-:Y:S02]  /*1ae0*/  IMAD R6, R5, R10, R6 ;  /* 0x0000000a05067224 */ /* 0x000fe400078e0206 */
[----:B------:R-:W-:Y:S01]  /*1af0*/  @!P6 IMAD.IADD R45, R45, 0x1, -R4 ;  /* 0x000000012d2de824 */ /* 0x000fe200078e0a04 */
[C---:B------:R-:W-:Y:S01]  /*1b00*/  ISETP.GT.U32.AND P6, PT, R4.reuse, R57, PT ;  /* 0x000000390400720c */ /* 0x040fe20003fc4070 */
[C---:B------:R-:W-:Y:S02]  /*1b10*/  IMAD R63, R4.reuse, R8, R63 ;  /* 0x00000008043f7224 */ /* 0x040fe400078e023f */
[----:B------:R-:W-:-:S02]  /*1b20*/  IMAD R67, R4, R2, R67 ;  /* 0x0000000204437224 */ /* 0x000fc400078e0243 */
[----:B------:R-:W-:-:S04]  /*1b30*/  IMAD.HI.U32 R3, R3, R69, RZ ;  /* 0x0000004503037227 */ /* 0x000fc800078e00ff */
[--C-:B------:R-:W-:Y:S01]  /*1b40*/  @!P1 IMAD.IADD R59, R59, 0x1, -R4.reuse ;  /* 0x000000013b3b9824 */ /* 0x100fe200078e0a04 */
[----:B------:R-:W-:Y:S01]  /*1b50*/  ISETP.GT.U32.AND P1, PT, R5, R6, PT ;  /* 0x000000060500720c */ /* 0x000fe20003f24070 */
        /* <DEDUP_REMOVED lines=9> */
[--C-:B------:R-:W-:Y:S01]  /*1bf0*/  @!P0 IMAD.IADD R33, R33, 0x1, -R4.reuse ;  /* 0x0000000121218824 */ /* 0x100fe200078e0a04 */
[----:B------:R-:W-:Y:S01]  /*1c00*/  ISETP.NE.U32.AND P0, PT, R20, RZ, PT ;  /* 0x000000ff1400720c */ /* 0x000fe20003f05070 */
[----:B------:R-:W-:Y:S01]  /*1c10*/  IMAD R69, R4, R3, R69 ;  /* 0x0000000304457224 */ /* 0x000fe200078e0245 */
[----:B------:R-:W-:Y:S01]  /*1c20*/  LOP3.LUT R3, R18, 0x7, RZ, 0xc0, !PT ;  /* 0x0000000712037812 */ /* 0x000fe200078ec0ff */
[--C-:B------:R-:W-:Y:S02]  /*1c30*/  @!P6 IMAD.IADD R57, R57, 0x1, -R4.reuse ;  /* 0x000000013939e824 */ /* 0x100fe400078e0a04 */
[--C-:B------:R-:W-:Y:S01]  /*1c40*/  @!P1 IMAD.IADD R6, R6, 0x1, -R5.reuse ;  /* 0x0000000106069824 */ /* 0x100fe200078e0a05 */
[C---:B------:R-:W-:Y:S01]  /*1c50*/  ISETP.GT.U32.AND P6, PT, R4.reuse, R69, PT ;  /* 0x000000450400720c */ /* 0x040fe20003fc4070 */
[----:B------:R-:W-:Y:S01]  /*1c60*/  IMAD R73, R3, 0x90, RZ ;  /* 0x0000009003497824 */ /* 0x000fe200078e02ff */
[C---:B------:R-:W-:Y:S01]  /*1c70*/  ISETP.GT.U32.AND P1, PT, R4.reuse, R57, PT ;  /* 0x000000390400720c */ /* 0x040fe20003f24070 */
[--C-:B------:R-:W-:Y:S01]  /*1c80*/  @!P2 IMAD.IADD R61, R61, 0x1, -R4.reuse ;  /* 0x000000013d3da824 */ /* 0x100fe200078e0a04 */
[----:B------:R-:W-:Y:S01]  /*1c90*/  SEL R3, RZ, 0x90, !P0 ;  /* 0x00000090ff037807 */ /* 0x000fe20004000000 */
[--C-:B------:R-:W-:Y:S01]  /*1ca0*/  @!P3 IMAD.IADD R63, R63, 0x1, -R4.reuse ;  /* 0x000000013f3fb824 */ /* 0x100fe200078e0a04 */
[C---:B------:R-:W-:Y:S01]  /*1cb0*/  ISETP.GT.U32.AND P0, PT, R4.reuse, R59, PT ;  /* 0x0000003b0400720c */ /* 0x040fe20003f04070 */
[--C-:B------:R-:W-:Y:S01]  /*1cc0*/  @!P4 IMAD.IADD R65, R65, 0x1, -R4.reuse ;  /* 0x000000014141c824 */ /* 0x100fe200078e0a04 */
[C---:B------:R-:W-:Y:S01]  /*1cd0*/  ISETP.GT.U32.AND P2, PT, R4.reuse, R47, PT ;  /* 0x0000002f0400720c */ /* 0x040fe20003f44070 */
[--C-:B------:R-:W-:Y:S01]  /*1ce0*/  @!P5 IMAD.IADD R67, R67, 0x1, -R4.reuse ;  /* 0x000000014343d824 */ /* 0x100fe200078e0a04 */
[----:B------:R-:W-:Y:S01]  /*1cf0*/  ISETP.GT.U32.AND P3, PT, R4, R49, PT ;  /* 0x000000310400720c */ /* 0x000fe20003f64070 */
[----:B------:R-:W-:Y:S01]  /*1d00*/  IMAD.SHL.U32 R8, R18, 0x2, RZ ;  /* 0x0000000212087824 */ /* 0x000fe200078e00ff */
[C---:B------:R-:W-:Y:S01]  /*1d10*/  ISETP.GT.U32.AND P4, PT, R4.reuse, R51, PT ;  /* 0x000000330400720c */ /* 0x040fe20003f84070 */
[--C-:B------:R-:W-:Y:S01]  /*1d20*/  @!P6 IMAD.IADD R69, R69, 0x1, -R4.reuse ;  /* 0x000000014545e824 */ /* 0x100fe200078e0a04 */
[----:B------:R-:W-:Y:S01]  /*1d30*/  ISETP.GT.U32.AND P5, PT, R4, R53, PT ;  /* 0x000000350400720c */ /* 0x000fe20003fa4070 */
[--C-:B------:R-:W-:Y:S01]  /*1d40*/  @!P1 IMAD.IADD R57, R57, 0x1, -R4.reuse ;  /* 0x0000000139399824 */ /* 0x100fe200078e0a04 */
[----:B------:R-:W-:Y:S01]  /*1d50*/  ISETP.GT.U32.AND P1, PT, R5, R6, PT ;  /* 0x000000060500720c */ /* 0x000fe20003f24070 */
[----:B------:R-:W-:Y:S01]  /*1d60*/  IMAD.SHL.U32 R2, R16, 0x2, RZ ;  /* 0x0000000210027824 */ /* 0x000fe200078e00ff */
[----:B------:R-:W-:Y:S01]  /*1d70*/  ISETP.GT.U32.AND P6, PT, R4, R55, PT ;  /* 0x000000370400720c */ /* 0x000fe20003fc4070 */
[--C-:B------:R-:W-:Y:S01]  /*1d80*/  @!P0 IMAD.IADD R59, R59, 0x1, -R4.reuse ;  /* 0x000000013b3b8824 */ /* 0x100fe200078e0a04 */
[----:B------:R-:W-:Y:S01]  /*1d90*/  ISETP.GE.AND P0, PT, R156, RZ, PT ;  /* 0x000000ff9c00720c */ /* 0x000fe20003f06270 */
        /* <DEDUP_REMOVED lines=8> */
[----:B------:R-:W-:Y:S01]  /*1e20*/  @!P1 IMAD.IADD R6, R6, 0x1, -R5 ;  /* 0x0000000106069824 */ /* 0x000fe200078e0a05 */
[----:B------:R-:W-:Y:S01]  /*1e30*/  ISETP.GE.AND P1, PT, R160, RZ, PT ;  /* 0x000000ffa000720c */ /* 0x000fe20003f26270 */
[----:B------:R-:W-:Y:S01]  /*1e40*/  IMAD.MOV.U32 R5, RZ, RZ, R13 ;  /* 0x000000ffff057224 */ /* 0x000fe200078e000d */
[----:B------:R-:W-:Y:S01]  /*1e50*/  LOP3.LUT R10, R8, 0x10, RZ, 0xc0, !PT ;  /* 0x00000010080a7812 */ /* 0x000fe200078ec0ff */
[----:B------:R-:W-:Y:S01]  /*1e60*/  @!P0 IMAD.MOV R7, RZ, RZ, -R7 ;  /* 0x000000ffff078224 */ /* 0x000fe200078e0a07 */
[----:B------:R-:W-:Y:S01]  /*1e70*/  ISETP.GE.AND P0, PT, R161, RZ, PT ;  /* 0x000000ffa100720c */ /* 0x000fe20003f06270 */
[--C-:B------:R-:W-:Y:S01]  /*1e80*/  @!P2 IMAD.IADD R61, R61, 0x1, -R4.reuse ;  /* 0x000000013d3da824 */ /* 0x100fe200078e0a04 */
[----:B------:R-:W-:Y:S01]  /*1e90*/  ISETP.GE.AND P2, PT, R155, RZ, PT ;  /* 0x000000ff9b00720c */ /* 0x000fe20003f46270 */
[--C-:B------:R-:W-:Y:S01]  /*1ea0*/  @!P3 IMAD.IADD R63, R63, 0x1, -R4.reuse ;  /* 0x000000013f3fb824 */ /* 0x100fe200078e0a04 */
[----:B------:R-:W-:Y:S01]  /*1eb0*/  ISETP.GE.AND P3, PT, R157, RZ, PT ;  /* 0x000000ff9d00720c */ /* 0x000fe20003f66270 */
[--C-:B------:R-:W-:Y:S01]  /*1ec0*/  @!P4 IMAD.IADD R65, R65, 0x1, -R4.reuse ;  /* 0x000000014141c824 */ /* 0x100fe200078e0a04 */
[----:B------:R-:W-:Y:S01]  /*1ed0*/  ISETP.GE.AND P4, PT, R159, RZ, PT ;  /* 0x000000ff9f00720c */ /* 0x000fe20003f86270 */
[--C-:B------:R-:W-:Y:S01]  /*1ee0*/  @!P5 IMAD.IADD R67, R67, 0x1, -R4.reuse ;  /* 0x000000014343d824 */ /* 0x100fe200078e0a04 */
[----:B------:R-:W-:Y:S01]  /*1ef0*/  ISETP.GE.AND P5, PT, R158, RZ, PT ;  /* 0x000000ff9e00720c */ /* 0x000fe20003fa6270 */
[----:B------:R-:W-:Y:S01]  /*1f00*/  @!P1 IMAD.MOV R19, RZ, RZ, -R19 ;  /* 0x000000ffff139224 */ /* 0x000fe200078e0a13 */
[----:B------:R-:W-:Y:S01]  /*1f10*/  ISETP.GE.AND P1, PT, R166, RZ, PT ;  /* 0x000000ffa600720c */ /* 0x000fe20003f26270 */
[--C-:B------:R-:W-:Y:S01]  /*1f20*/  @!P6 IMAD.IADD R55, R55, 0x1, -R4.reuse ;  /* 0x000000013737e824 */ /* 0x100fe200078e0a04 */
[----:B------:R-:W-:Y:S01]  /*1f30*/  ISETP.GT.U32.AND P6, PT, R4, R69, PT ;  /* 0x000000450400720c */ /* 0x000fe20003fc4070 */
[----:B------:R-:W-:Y:S01]  /*1f40*/  @!P0 IMAD.MOV R21, RZ, RZ, -R21 ;  /* 0x000000ffff158224 */ /* 0x000fe200078e0a15 */
[----:B------:R-:W-:Y:S01]  /*1f50*/  ISETP.GE.AND P0, PT, R167, RZ, PT ;  /* 0x000000ffa700720c */ /* 0x000fe20003f06270 */
        /* <DEDUP_REMOVED lines=10> */
[----:B------:R-:W-:Y:S01]  /*2000*/  @!P6 IMAD.IADD R69, R69, 0x1, -R4 ;  /* 0x000000014545e824 */ /* 0x000fe200078e0a04 */
        /* <DEDUP_REMOVED lines=13> */
[----:B------:R-:W-:Y:S01]  /*20e0*/  IMAD.SHL.U32 R12, R18, 0x40, RZ ;  /* 0x00000040120c7824 */ /* 0x000fe200078e00ff */
[----:B------:R-:W-:Y:S01]  /*20f0*/  LEA.HI R10, R20, R10, RZ, 0x1f ;  /* 0x0000000a140a7211 */ /* 0x000fe200078ff8ff */
        /* <DEDUP_REMOVED lines=13> */
[----:B------:R-:W-:Y:S01]  /*21d0*/  LOP3.LUT R75, R73, R10, RZ, 0x3c, !PT ;  /* 0x0000000a494b7212 */ /* 0x000fe200078e3cff */
        /* <DEDUP_REMOVED lines=12> */
[----:B------:R-:W-:Y:S01]  /*22a0*/  IMAD R228, R211, c[0x0][0x188], RZ ;  /* 0x00006200d3e47a24 */ /* 0x000fe200078e02ff */
[----:B------:R-:W-:Y:S01]  /*22b0*/  LOP3.LUT R4, RZ, c[0x0][0x17c], RZ, 0x33, !PT ;  /* 0x00005f00ff047a12 */ /* 0x000fe200078e33ff */
[----:B------:R-:W-:Y:S01]  /*22c0*/  @!P0 IMAD.MOV R69, RZ, RZ, -R69 ;  /* 0x000000ffff458224 */ /* 0x000fe200078e0a45 */
[----:B------:R-:W-:Y:S01]  /*22d0*/  ISETP.NE.AND P0, PT, RZ, c[0x0][0x178], PT ;  /* 0x00005e00ff007a0c */ /* 0x000fe20003f05270 */
[----:B------:R-:W-:Y:S01]  /*22e0*/  @!P2 IMAD.MOV R59, RZ, RZ, -R59 ;  /* 0x000000ffff3ba224 */ /* 0x000fe200078e0a3b */
[----:B------:R-:W-:Y:S01]  /*22f0*/  ISETP.NE.AND P2, PT, RZ, c[0x0][0x17c], PT ;  /* 0x00005f00ff007a0c */ /* 0x000fe20003f45270 */
[----:B------:R-:W-:Y:S01]  /*2300*/  @!P3 IMAD.MOV R61, RZ, RZ, -R61 ;  /* 0x000000ffff3db224 */ /* 0x000fe200078e0a3d */
[----:B------:R-:W-:Y:S01]  /*2310*/  LOP3.LUT R2, R3, R2, RZ, 0x3c, !PT ;  /* 0x0000000203027212 */ /* 0x000fe200078e3cff */
[----:B------:R-:W-:Y:S01]  /*2320*/  @!P4 IMAD.MOV R65, RZ, RZ, -R65 ;  /* 0x000000ffff41c224 */ /* 0x000fe200078e0a41 */
[----:B------:R-:W-:Y:S01]  /*2330*/  LOP3.LUT R3, R75, 0x400, R12, 0xf8, !PT ;  /* 0x000004004b037812 */ /* 0x000fe200078ef80c */
[----:B------:R-:W-:Y:S01]  /*2340*/  @!P5 IMAD.MOV R63, RZ, RZ, -R63 ;  /* 0x000000ffff3fd224 */ /* 0x000fe200078e0a3f */
[----:B------:R-:W-:Y:S01]  /*2350*/  SEL R12, R4, R7, !P2 ;  /* 0x00000007040c7207 */ /* 0x000fe20005000000 */
[----:B------:R-:W-:Y:S01]  /*2360*/  IMAD R227, R212, c[0x0][0x188], RZ ;  /* 0x00006200d4e37a24 */ /* 0x000fe200078e02ff */
[C---:B------:R-:W-:Y:S01]  /*2370*/  SEL R13, R4.reuse, R9, !P2 ;  /* 0x00000009040d7207 */ /* 0x040fe20005000000 */
[----:B------:R-:W-:Y:S01]  /*2380*/  IMAD R226, R213, c[0x0][0x188], RZ ;  /* 0x00006200d5e27a24 */ /* 0x000fe200078e02ff */
        /* <DEDUP_REMOVED lines=58> */
[----:B------:R-:W-:Y:S01]  /*2730*/  SEL R71, R4, R71, !P2 ;  /* 0x0000004704477207 */ /* 0x000fe20005000000 */
[----:B------:R-:W-:Y:S01]  /*2740*/  IMAD R4, R16, c[0x0][0x18c], RZ ;  /* 0x0000630010047a24 */ /* 0x000fe200078e02ff */
[----:B------:R-:W-:Y:S01]  /*2750*/  LEA R43, P3, R13, c[0x0][0x168], 0x1 ;  /* 0x00005a000d2b7a11 */ /* 0x000fe200078608ff */
[----:B------:R-:W-:Y:S01]  /*2760*/  IMAD.MOV.U32 R16, RZ, RZ, R6 ;  /* 0x000000ffff107224 */ /* 0x000fe200078e0006 */
[----:B------:R-:W-:Y:S01]  /*2770*/  LEA R77, P4, R14, c[0x0][0x168], 0x1 ;  /* 0x00005a000e4d7a11 */ /* 0x000fe200078808ff */
[----:B------:R-:W-:Y:S01]  /*2780*/  IMAD R84, R69, c[0x0][0x190], RZ ;  /* 0x0000640045547a24 */ /* 0x000fe200078e02ff */
[C---:B------:R-:W-:Y:S01]  /*2790*/  LEA R69, P2, R12.reuse, c[0x0][0x168], 0x1 ;  /* 0x00005a000c457a11 */ /* 0x040fe200078408ff */
[----:B------:R-:W-:Y:S01]  /*27a0*/  @!P1 IMAD.MOV R16, RZ, RZ, -R16 ;  /* 0x000000ffff109224 */ /* 0x000fe200078e0a10 */
[----:B------:R-:W-:Y:S01]  /*27b0*/  @!P0 LOP3.LUT R16, RZ, c[0x0][0x178], RZ, 0x33, !PT ;  /* 0x00005e00ff108a12 */ /* 0x000fe200078e33ff */
[----:B------:R-:W-:Y:S01]  /*27c0*/  IMAD R83, R67, c[0x0][0x190], RZ ;  /* 0x0000640043537a24 */ /* 0x000fe200078e02ff */
[----:B------:R-:W-:Y:S01]  /*27d0*/  LEA R49, P5, R15, c[0x0][0x168], 0x1 ;  /* 0x00005a000f317a11 */ /* 0x000fe200078a08ff */
[----:B------:R-:W-:Y:S01]  /*27e0*/  IMAD R85, R71, c[0x0][0x190], RZ ;  /* 0x0000640047557a24 */ /* 0x000fe200078e02ff */
[----:B------:R-:W-:Y:S01]  /*27f0*/  LEA.HI.X.SX32 R68, R12, c[0x0][0x16c], 0x1, P2 ;  /* 0x00005b000c447a11 */ /* 0x000fe200010f0eff */
[----:B------:R-:W-:Y:S01]  /*2800*/  IMAD R16, R16, c[0x0][0x184], RZ ;  /* 0x0000610010107a24 */ /* 0x000fe200078e02ff */
[----:B------:R-:W-:Y:S01]  /*2810*/  LEA.HI.X.SX32 R42, R13, c[0x0][0x16c], 0x1, P3 ;  /* 0x00005b000d2a7a11 */ /* 0x000fe200018f0eff */
[----:B------:R-:W-:Y:S01]  /*2820*/  IMAD.MOV.U32 R5, RZ, RZ, c[0x0][0x18c] ;  /* 0x00006300ff057624 */ /* 0x000fe200078e00ff */
[----:B------:R-:W-:Y:S01]  /*2830*/  LEA.HI.X.SX32 R76, R14, c[0x0][0x16c], 0x1, P4 ;  /* 0x00005b000e4c7a11 */ /* 0x000fe200020f0eff */
[----:B------:R-:W-:Y:S01]  /*2840*/  IMAD R225, R214, c[0x0][0x188], RZ ;  /* 0x00006200d6e17a24 */ /* 0x000fe200078e02ff */
[----:B------:R-:W-:Y:S01]  /*2850*/  LEA R32, P1, R16, c[0x0][0x160], 0x1 ;  /* 0x0000580010207a11 */ /* 0x000fe200078208ff */
[----:B------:R-:W-:Y:S01]  /*2860*/  IMAD R224, R215, c[0x0][0x188], RZ ;  /* 0x00006200d7e07a24 */ /* 0x000fe200078e02ff */
[----:B------:R-:W-:Y:S01]  /*2870*/  LEA.HI.X.SX32 R48, R15, c[0x0][0x16c], 0x1, P5 ;  /* 0x00005b000f307a11 */ /* 0x000fe200028f0eff */
[----:B------:R-:W-:Y:S01]  /*2880*/  IMAD R223, R216, c[0x0][0x188], RZ ;  /* 0x00006200d8df7a24 */ /* 0x000fe200078e02ff */
[----:B------:R-:W-:Y:S01]  /*2890*/  LEA.HI.X.SX32 R33, R16, c[0x0][0x164], 0x1, P1 ;  /* 0x0000590010217a11 */ /* 0x000fe200008f0eff */
[----:B------:R-:W-:Y:S01]  /*28a0*/  IMAD R222, R217, c[0x0][0x188], RZ ;  /* 0x00006200d9de7a24 */ /* 0x000fe200078e02ff */
[----:B------:R-:W-:Y:S01]  /*28b0*/  LEA R51, P6, R17, c[0x0][0x168], 0x1 ;  /* 0x00005a0011337a11 */ /* 0x000fe200078c08ff */
[----:B------:R-:W-:Y:S01]  /*28c0*/  IMAD R221, R218, c[0x0][0x188], RZ ;  /* 0x00006200dadd7a24 */ /* 0x000fe200078e02ff */
[----:B------:R-:W-:Y:S01]  /*28d0*/  LEA R75, P0, R19, c[0x0][0x168], 0x1 ;  /* 0x00005a00134b7a11 */ /* 0x000fe200078008ff */
[----:B------:R-:W-:Y:S01]  /*28e0*/  IMAD.SHL.U32 R5, R5, 0x40, RZ ;  /* 0x0000004005057824 */ /* 0x000fe200078e00ff */
[----:B------:R-:W-:-:S02]  /*28f0*/  LEA R53, P1, R21, c[0x0][0x168], 0x1 ;  /* 0x00005a0015357a11 */ /* 0x000fc400078208ff */
[----:B------:R-:W-:Y:S02]  /*2900*/  LEA R79, P2, R23, c[0x0][0x168], 0x1 ;  /* 0x00005a00174f7a11 */ /* 0x000fe400078408ff */
[----:B------:R-:W-:Y:S02]  /*2910*/  LEA R55, P3, R25, c[0x0][0x168], 0x1 ;  /* 0x00005a0019377a11 */ /* 0x000fe400078608ff */
[----:B------:R-:W-:Y:S02]  /*2920*/  LEA R59, P4, R27, c[0x0][0x168], 0x1 ;  /* 0x00005a001b3b7a11 */ /* 0x000fe400078808ff */
[----:B------:R-:W-:Y:S02]  /*2930*/  LEA R12, P5, R29, c[0x0][0x168], 0x1 ;  /* 0x00005a001d0c7a11 */ /* 0x000fe400078a08ff */
[----:B------:R-:W-:Y:S02]  /*2940*/  LEA.HI.X.SX32 R50, R17, c[0x0][0x16c], 0x1, P6 ;  /* 0x00005b0011327a11 */ /* 0x000fe400030f0eff */
[----:B------:R-:W-:-:S02]  /*2950*/  LEA.HI.X.SX32 R74, R19, c[0x0][0x16c], 0x1, P0 ;  /* 0x00005b00134a7a11 */ /* 0x000fc400000f0eff */
[----:B------:R-:W-:Y:S02]  /*2960*/  LEA.HI.X.SX32 R52, R21, c[0x0][0x16c], 0x1, P1 ;  /* 0x00005b0015347a11 */ /* 0x000fe400008f0eff */
[----:B------:R-:W-:Y:S02]  /*2970*/  LEA.HI.X.SX32 R78, R23, c[0x0][0x16c], 0x1, P2 ;  /* 0x00005b00174e7a11 */ /* 0x000fe400010f0eff */
[----:B------:R-:W-:Y:S02]  /*2980*/  LEA.HI.X.SX32 R54, R25, c[0x0][0x16c], 0x1, P3 ;  /* 0x00005b0019367a11 */ /* 0x000fe400018f0eff */
[----:B------:R-:W-:Y:S02]  /*2990*/  LEA.HI.X.SX32 R58, R27, c[0x0][0x16c], 0x1, P4 ;  /* 0x00005b001b3a7a11 */ /* 0x000fe400020f0eff */
[----:B------:R-:W-:Y:S02]  /*29a0*/  LEA.HI.X.SX32 R13, R29, c[0x0][0x16c], 0x1, P5 ;  /* 0x00005b001d0d7a11 */ /* 0x000fe400028f0eff */
[----:B------:R-:W-:-:S02]  /*29b0*/  LOP3.LUT R73, R73, 0x30, R8, 0x78, !PT ;  /* 0x0000003049497812 */ /* 0x000fc400078e7808 */
[----:B------:R-:W-:Y:S02]  /*29c0*/  LEA R61, P6, R31, c[0x0][0x168], 0x1 ;  /* 0x00005a001f3d7a11 */ /* 0x000fe400078c08ff */
[----:B------:R-:W-:Y:S02]  /*29d0*/  LEA R62, P0, R18, c[0x0][0x168], 0x1 ;  /* 0x00005a00123e7a11 */ /* 0x000fe400078008ff */
[----:B------:R-:W-:Y:S02]  /*29e0*/  LEA R65, P1, R35, c[0x0][0x168], 0x1 ;  /* 0x00005a0023417a11 */ /* 0x000fe400078208ff */
[----:B------:R-:W-:Y:S02]  /*29f0*/  LEA R57, P2, R37, c[0x0][0x168], 0x1 ;  /* 0x00005a0025397a11 */ /* 0x000fe400078408ff */
[----:B------:R-:W-:Y:S02]  /*2a00*/  LEA R66, P3, R39, c[0x0][0x168], 0x1 ;  /* 0x00005a0027427a11 */ /* 0x000fe400078608ff */
[----:B------:R-:W-:-:S02]  /*2a10*/  LEA R70, P4, R41, c[0x0][0x168], 0x1 ;  /* 0x00005a0029467a11 */ /* 0x000fc400078808ff */
[----:B------:R-:W-:Y:S02]  /*2a20*/  LEA R136, P5, R133, c[0x0][0x168], 0x1 ;  /* 0x00005a0085887a11 */ /* 0x000fe400078a08ff */
[----:B------:R-:W-:Y:S02]  /*2a30*/  LOP3.LUT R6, R73, 0x400, R154, 0xf8, !PT ;  /* 0x0000040049067812 */ /* 0x000fe400078ef89a */
[----:B------:R-:W-:Y:S02]  /*2a40*/  LEA.HI.X.SX32 R60, R31, c[0x0][0x16c], 0x1, P6 ;  /* 0x00005b001f3c7a11 */ /* 0x000fe400030f0eff */
[----:B------:R-:W-:Y:S02]  /*2a50*/  LEA.HI.X.SX32 R63, R18, c[0x0][0x16c], 0x1, P0 ;  /* 0x00005b00123f7a11 */ /* 0x000fe400000f0eff */
[----:B------:R-:W-:Y:S02]  /*2a60*/  LEA.HI.X.SX32 R64, R35, c[0x0][0x16c], 0x1, P1 ;  /* 0x00005b0023407a11 */ /* 0x000fe400008f0eff */
[----:B------:R-:W-:-:S02]  /*2a70*/  LEA.HI.X.SX32 R56, R37, c[0x0][0x16c], 0x1, P2 ;  /* 0x00005b0025387a11 */ /* 0x000fc400010f0eff */
[----:B------:R-:W-:Y:S02]  /*2a80*/  LEA.HI.X.SX32 R67, R39, c[0x0][0x16c], 0x1, P3 ;  /* 0x00005b0027437a11 */ /* 0x000fe400018f0eff */
[----:B------:R-:W-:Y:S02]  /*2a90*/  LEA.HI.X.SX32 R71, R41, c[0x0][0x16c], 0x1, P4 ;  /* 0x00005b0029477a11 */ /* 0x000fe400020f0eff */
[----:B------:R-:W-:Y:S02]  /*2aa0*/  LEA.HI.X.SX32 R133, R133, c[0x0][0x16c], 0x1, P5 ;  /* 0x00005b0085857a11 */ /* 0x000fe400028f0eff */
[----:B------:R-:W-:Y:S02]  /*2ab0*/  LEA R73, P6, R45, c[0x0][0x168], 0x1 ;  /* 0x00005a002d497a11 */ /* 0x000fe400078c08ff */
[----:B------:R-:W-:Y:S02]  /*2ac0*/  LEA R153, P0, R47, c[0x0][0x168], 0x1 ;  /* 0x00005a002f997a11 */ /* 0x000fe400078008ff */
        /* <DEDUP_REMOVED lines=12> */
[----:B------:R-:W-:-:S02]  /*2b90*/  LEA R18, P6, R46, c[0x0][0x168], 0x1 ;  /* 0x00005a002e127a11 */ /* 0x000fc400078c08ff */
[----:B------:R-:W-:Y:S02]  /*2ba0*/  LEA R26, P0, R80, c[0x0][0x168], 0x1 ;  /* 0x00005a00501a7a11 */ /* 0x000fe400078008ff */
[----:B------:R-:W-:Y:S02]  /*2bb0*/  LEA R16, P1, R81, c[0x0][0x168], 0x1 ;  /* 0x00005a0051107a11 */ /* 0x000fe400078208ff */
[----:B------:R-:W-:Y:S02]  /*2bc0*/  LEA R40, P2, R82, c[0x0][0x168], 0x1 ;  /* 0x00005a0052287a11 */ /* 0x000fe400078408ff */
[----:B------:R-:W-:Y:S02]  /*2bd0*/  LEA R30, P3, R83, c[0x0][0x168], 0x1 ;  /* 0x00005a00531e7a11 */ /* 0x000fe400078608ff */
[----:B------:R-:W-:Y:S02]  /*2be0*/  LEA R38, P4, R84, c[0x0][0x168], 0x1 ;  /* 0x00005a0054267a11 */ /* 0x000fe400078808ff */
[----:B------:R-:W-:-:S02]  /*2bf0*/  LEA R36, P5, R85, c[0x0][0x168], 0x1 ;  /* 0x00005a0055247a11 */ /* 0x000fc400078a08ff */
[C---:B------:R-:W-:Y:S02]  /*2c00*/  LOP3.LUT R7, R2.reuse, 0x20, RZ, 0x3c, !PT ;  /* 0x0000002002077812 */ /* 0x040fe400078e3cff */
[C---:B------:R-:W-:Y:S02]  /*2c10*/  LOP3.LUT R8, R2.reuse, 0x40, RZ, 0x3c, !PT ;  /* 0x0000004002087812 */ /* 0x040fe400078e3cff */
[----:B------:R-:W-:Y:S02]  /*2c20*/  LOP3.LUT R9, R2, 0x60, RZ, 0x3c, !PT ;  /* 0x0000006002097812 */ /* 0x000fe400078e3cff */
[----:B------:R-:W-:Y:S02]  /*2c30*/  LOP3.LUT R10, R6, 0x40, RZ, 0x3c, !PT ;  /* 0x00000040060a7812 */ /* 0x000fe400078e3cff */
[----:B------:R-:W-:Y:S02]  /*2c40*/  LOP3.LUT R219, R3, 0x40, RZ, 0x3c, !PT ;  /* 0x0000004003db7812 */ /* 0x000fe400078e3cff */
[----:B------:R-:W-:-:S02]  /*2c50*/  LEA.HI.X.SX32 R19, R46, c[0x0][0x16c], 0x1, P6 ;  /* 0x00005b002e137a11 */ /* 0x000fc400030f0eff */
[----:B------:R-:W-:Y:S02]  /*2c60*/  LEA.HI.X.SX32 R27, R80, c[0x0][0x16c], 0x1, P0 ;  /* 0x00005b00501b7a11 */ /* 0x000fe400000f0eff */
[----:B------:R-:W-:Y:S02]  /*2c70*/  LEA.HI.X.SX32 R17, R81, c[0x0][0x16c], 0x1, P1 ;  /* 0x00005b0051117a11 */ /* 0x000fe400008f0eff */
[----:B------:R-:W-:Y:S02]  /*2c80*/  LEA.HI.X.SX32 R41, R82, c[0x0][0x16c], 0x1, P2 ;  /* 0x00005b0052297a11 */ /* 0x000fe400010f0eff */
[----:B------:R-:W-:Y:S02]  /*2c90*/  LEA.HI.X.SX32 R31, R83, c[0x0][0x16c], 0x1, P3 ;  /* 0x00005b00531f7a11 */ /* 0x000fe400018f0eff */
[----:B------:R-:W-:Y:S02]  /*2ca0*/  LEA.HI.X.SX32 R39, R84, c[0x0][0x16c], 0x1, P4 ;  /* 0x00005b0054277a11 */ /* 0x000fe400020f0eff */
[----:B------:R-:W-:-:S02]  /*2cb0*/  LEA.HI.X.SX32 R37, R85, c[0x0][0x16c], 0x1, P5 ;  /* 0x00005b0055257a11 */ /* 0x000fc400028f0eff */
.L_x_3:
[----:B------:R-:W-:Y:S01]  /*2cc0*/  ISETP.GE.AND P0, PT, R0, UR4, PT ;  /* 0x0000000400007c0c */ /* 0x000fe2000bf06270 */
[----:B------:R-:W-:Y:S01]  /*2cd0*/  IMAD.WIDE R14, R252, 0x2, R32 ;  /* 0x00000002fc0e7825 */ /* 0x000fe200078e0220 */
[----:B------:R-:W-:-:S02]  /*2ce0*/  ISETP.GE.AND P1, PT, R215, UR4, PT ;  /* 0x00000004d7007c0c */ /* 0x000fc4000bf26270 */
[----:B------:R-:W-:Y:S02]  /*2cf0*/  PRMT R86, RZ, 0x7610, R86 ;  /* 0x00007610ff567816 */ /* 0x000fe40000000056 */
[----:B------:R-:W-:-:S07]  /*2d00*/  PRMT R87, RZ, 0x7610, R87 ;  /* 0x00007610ff577816 */ /* 0x000fce0000000057 */
[----:B------:R0:W2:Y:S01]  /*2d10*/  @!P0 LDG.E.U16 R86, [R14.64] ;  /* 0x000000060e568981 */ /* 0x0000a2000c1e1500 */
[----:B------:R-:W-:Y:S02]  /*2d20*/  ISETP.GE.AND P0, PT, R211, UR4, PT ;  /* 0x00000004d3007c0c */ /* 0x000fe4000bf06270 */
[----:B------:R-:W-:Y:S01]  /*2d30*/  PRMT R88, RZ, 0x7610, R88 ;  /* 0x00007610ff587816 */ /* 0x000fe20000000058 */
[----:B0-----:R-:W-:-:S05]  /*2d40*/  IMAD.WIDE R14, R224, 0x2, R32 ;  /* 0x00000002e00e7825 */ /* 0x001fca00078e0220 */
[----:B------:R0:W3:Y:S01]  /*2d50*/  @!P1 LDG.E.U16 R87, [R14.64] ;  /* 0x000000060e579981 */ /* 0x0000e2000c1e1500 */
[----:B------:R-:W-:Y:S02]  /*2d60*/  ISETP.GE.AND P1, PT, R207, UR4, PT ;  /* 0x00000004cf007c0c */ /* 0x000fe4000bf26270 */
[----:B------:R-:W-:Y:S01]  /*2d70*/  PRMT R89, RZ, 0x7610, R89 ;  /* 0x00007610ff597816 */ /* 0x000fe20000000059 */
[----:B0-----:R-:W-:-:S05]  /*2d80*/  IMAD.WIDE R14, R228, 0x2, R32 ;  /* 0x00000002e40e7825 */ /* 0x001fca00078e0220 */
[----:B------:R0:W4:Y:S01]  /*2d90*/  @!P0 LDG.E.U16 R88, [R14.64] ;  /* 0x000000060e588981 */ /* 0x000122000c1e1500 */
[----:B------:R-:W-:Y:S02]  /*2da0*/  ISETP.GE.AND P0, PT, R203, UR4, PT ;  /* 0x00000004cb007c0c */ /* 0x000fe4000bf06270 */
[----:B------:R-:W-:Y:S01]  /*2db0*/  PRMT R90, RZ, 0x7610, R90 ;  /* 0x00007610ff5a7816 */ /* 0x000fe2000000005a */
[----:B0-----:R-:W-:-:S05]  /*2dc0*/  IMAD.WIDE R14, R232, 0x2, R32 ;  /* 0x00000002e80e7825 */ /* 0x001fca00078e0220 */
[----:B------:R0:W5:Y:S01]  /*2dd0*/  @!P1 LDG.E.U16 R89, [R14.64] ;  /* 0x000000060e599981 */ /* 0x000162000c1e1500 */
[----:B------:R-:W-:Y:S02]  /*2de0*/  ISETP.GE.AND P1, PT, R199, UR4, PT ;  /* 0x00000004c7007c0c */ /* 0x000fe4000bf26270 */
[----:B------:R-:W-:Y:S01]  /*2df0*/  PRMT R91, RZ, 0x7610, R91 ;  /* 0x00007610ff5b7816 */ /* 0x000fe2000000005b */
[----:B0-----:R-:W-:-:S05]  /*2e00*/  IMAD.WIDE R14, R236, 0x2, R32 ;  /* 0x00000002ec0e7825 */ /* 0x001fca00078e0220 */
[----:B------:R0:W2:Y:S01]  /*2e10*/  @!P0 LDG.E.U16 R90, [R14.64] ;  /* 0x000000060e5a8981 */ /* 0x0000a2000c1e1500 */
        /* <DEDUP_REMOVED lines=80> */
[----:B------:R-:W-:Y:S01]  /*3320*/  ISETP.GE.AND P0, PT, R208, UR4, PT ;  /* 0x00000004d0007c0c */ /* 0x000fe2000bf06270 */
[----:B0-----:R-:W-:Y:S01]  /*3330*/  IMAD.WIDE R14, R227, 0x2, R32 ;  /* 0x00000002e30e7825 */ /* 0x001fe200078e0220 */
[----:B------:R-:W-:-:S04]  /*3340*/  PRMT R103, RZ, 0x7610, R103 ;  /* 0x00007610ff677816 */ /* 0x000fc80000000067 */
[----:B------:R0:W5:Y:S01]  /*3350*/  @!P1 LDG.E.U16 R124, [R14.64] ;  /* 0x000000060e7c9981 */ /* 0x000162000c1e1500 */
[----:B------:R-:W-:Y:S02]  /*3360*/  ISETP.GE.AND P1, PT, R204, UR4, PT ;  /* 0x00000004cc007c0c */ /* 0x000fe4000bf26270 */
[----:B------:R-:W-:Y:S01]  /*3370*/  PRMT R102, RZ, 0x7610, R102 ;  /* 0x00007610ff667816 */ /* 0x000fe20000000066 */
[----:B0-----:R-:W-:-:S05]  /*3380*/  IMAD.WIDE R14, R231, 0x2, R32 ;  /* 0x00000002e70e7825 */ /* 0x001fca00078e0220 */
[----:B------:R0:W5:Y:S01]  /*3390*/  @!P0 LDG.E.U16 R103, [R14.64] ;  /* 0x000000060e678981 */ /* 0x000162000c1e1500 */
[----:B------:R-:W-:Y:S01]  /*33a0*/  ISETP.GE.AND P0, PT, R200, UR4, PT ;  /* 0x00000004c8007c0c */ /* 0x000fe2000bf06270 */
[----:B0-----:R-:W-:-:S05]  /*33b0*/  IMAD.WIDE R14, R235, 0x2, R32 ;  /* 0x00000002eb0e7825 */ /* 0x001fca00078e0220 */
[----:B------:R0:W5:Y:S01]  /*33c0*/  @!P1 LDG.E.U16 R102, [R14.64] ;  /* 0x000000060e669981 */ /* 0x000162000c1e1500 */
[----:B------:R-:W-:Y:S02]  /*33d0*/  ISETP.GE.AND P1, PT, R196, UR4, PT ;  /* 0x00000004c4007c0c */ /* 0x000fe4000bf26270 */
[----:B------:R-:W-:Y:S02]  /*33e0*/  PRMT R101, RZ, 0x7610, R101 ;  /* 0x00007610ff657816 */ /* 0x000fe40000000065 */
[----:B------:R-:W-:Y:S01]  /*33f0*/  PRMT R81, RZ, 0x7610, R81 ;  /* 0x00007610ff517816 */ /* 0x000fe20000000051 */
[----:B0-----:R-:W-:Y:S01]  /*3400*/  IMAD.WIDE R14, R239, 0x2, R32 ;  /* 0x00000002ef0e7825 */ /* 0x001fe200078e0220 */
[----:B------:R-:W0:Y:S04]  /*3410*/  S2R R147, SR_TID.X ;  /* 0x0000000000937919 */ /* 0x000e280000002100 */
[----:B------:R1:W5:Y:S01]  /*3420*/  @!P0 LDG.E.U16 R101, [R14.64] ;  /* 0x000000060e658981 */ /* 0x000362000c1e1500 */
[----:B------:R-:W-:-:S02]  /*3430*/  ISETP.GE.AND P0, PT, R192, UR4, PT ;  /* 0x00000004c0007c0c */ /* 0x000fc4000bf06270 */
[----:B------:R-:W-:Y:S01]  /*3440*/  PRMT R80, RZ, 0x7610, R80 ;  /* 0x00007610ff507816 */ /* 0x000fe20000000050 */
[----:B-1----:R-:W-:-:S05]  /*3450*/  IMAD.WIDE R14, R243, 0x2, R32 ;  /* 0x00000002f30e7825 */ /* 0x002fca00078e0220 */
[----:B------:R1:W5:Y:S01]  /*3460*/  @!P1 LDG.E.U16 R81, [R14.64] ;  /* 0x000000060e519981 */ /* 0x000362000c1e1500 */
[----:B------:R-:W-:Y:S02]  /*3470*/  ISETP.GE.AND P1, PT, R188, UR4, PT ;  /* 0x00000004bc007c0c */ /* 0x000fe4000bf26270 */
[----:B------:R-:W-:Y:S02]  /*3480*/  PRMT R85, RZ, 0x7610, R85 ;  /* 0x00007610ff557816 */ /* 0x000fe40000000055 */
[----:B0-----:R-:W-:Y:S01]  /*3490*/  LOP3.LUT R147, R147, 0x3f, RZ, 0xc0, !PT ;  /* 0x0000003f93937812 */ /* 0x001fe200078ec0ff */
[----:B-1----:R-:W-:-:S05]  /*34a0*/  IMAD.WIDE R14, R247, 0x2, R32 ;  /* 0x00000002f70e7825 */ /* 0x002fca00078e0220 */
[----:B------:R0:W5:Y:S01]  /*34b0*/  @!P0 LDG.E.U16 R80, [R14.64] ;  /* 0x000000060e508981 */ /* 0x000162000c1e1500 */
[----:B------:R-:W-:Y:S01]  /*34c0*/  ISETP.GE.AND P0, PT, R147, UR4, PT ;  /* 0x0000000493007c0c */ /* 0x000fe2000bf06270 */
[----:B0-----:R-:W-:-:S05]  /*34d0*/  IMAD.WIDE R14, R251, 0x2, R32 ;  /* 0x00000002fb0e7825 */ /* 0x001fca00078e0220 */
[----:B------:R0:W5:Y:S01]  /*34e0*/  @!P1 LDG.E.U16 R85, [R14.64] ;  /* 0x000000060e559981 */ /* 0x000162000c1e1500 */
[----:B------:R-:W-:-:S03]  /*34f0*/  PRMT R84, RZ, 0x7610, R84 ;  /* 0x00007610ff547816 */ /* 0x000fc60000000054 */
[----:B------:R-:W-:Y:S01]  /*3500*/  BAR.SYNC.DEFER_BLOCKING 0x0 ;  /* 0x0000000000007b1d */ /* 0x000fe20000010000 */
[----:B------:R-:W-:Y:S01]  /*3510*/  PRMT R83, RZ, 0x7610, R83 ;  /* 0x00007610ff537816 */ /* 0x000fe20000000053 */
[----:B0-----:R-:W-:Y:S01]  /*3520*/  IMAD.WIDE R14, R4, 0x2, R36 ;  /* 0x00000002040e7825 */ /* 0x001fe200078e0224 */
[----:B------:R-:W-:-:S04]  /*3530*/  PRMT R82, RZ, 0x7610, R82 ;  /* 0x00007610ff527816 */ /* 0x000fc80000000052 */
[----:B------:R0:W5:Y:S02]  /*3540*/  @!P0 LDG.E.U16 R84, [R14.64] ;  /* 0x000000060e548981 */ /* 0x000164000c1e1500 */
[----:B0-----:R-:W-:-:S05]  /*3550*/  IMAD.WIDE R14, R4, 0x2, R38 ;  /* 0x00000002040e7825 */ /* 0x001fca00078e0226 */
[----:B------:R0:W5:Y:S04]  /*3560*/  @!P0 LDG.E.U16 R83, [R14.64] ;  /* 0x000000060e538981 */ /* 0x000168000c1e1500 */
[----:B--2---:R1:W-:Y:S01]  /*3570*/  STS.U16 [R2], R86 ;  /* 0x0000005602007388 */ /* 0x0043e20000000400 */
[----:B0-----:R-:W-:Y:S01]  /*3580*/  IMAD.WIDE R14, R4, 0x2, R30 ;  /* 0x00000002040e7825 */ /* 0x001fe200078e021e */
[----:B-1----:R-:W-:-:S04]  /*3590*/  PRMT R86, RZ, 0x7610, R86 ;  /* 0x00007610ff567816 */ /* 0x002fc80000000056 */
[----:B------:R0:W2:Y:S04]  /*35a0*/  @!P0 LDG.E.U16 R82, [R14.64] ;  /* 0x000000060e528981 */ /* 0x0000a8000c1e1500 */
[----:B---3--:R1:W-:Y:S01]  /*35b0*/  STS.U16 [R2+0x400], R87 ;  /* 0x0004005702007388 */ /* 0x0083e20000000400 */
[----:B0-----:R-:W-:Y:S01]  /*35c0*/  IMAD.WIDE R14, R4, 0x2, R40 ;  /* 0x00000002040e7825 */ /* 0x001fe200078e0228 */
[----:B-1----:R-:W-:-:S04]  /*35d0*/  PRMT R87, RZ, 0x7610, R87 ;  /* 0x00007610ff577816 */ /* 0x002fc80000000057 */
[----:B------:R0:W3:Y:S04]  /*35e0*/  @!P0 LDG.E.U16 R86, [R14.64] ;  /* 0x000000060e568981 */ /* 0x0000e8000c1e1500 */
[----:B----4-:R1:W-:Y:S01]  /*35f0*/  STS.U16 [R2+0x800], R88 ;  /* 0x0008005802007388 */ /* 0x0103e20000000400 */
[----:B0-----:R-:W-:Y:S01]  /*3600*/  IMAD.WIDE R14, R4, 0x2, R16 ;  /* 0x00000002040e7825 */ /* 0x001fe200078e0210 */
[----:B-1----:R-:W-:-:S04]  /*3610*/  PRMT R88, RZ, 0x7610, R88 ;  /* 0x00007610ff587816 */ /* 0x002fc80000000058 */
[----:B------:R0:W4:Y:S02]  /*3620*/  @!P0 LDG.E.U16 R87, [R14.64] ;  /* 0x000000060e578981 */ /* 0x000124000c1e1500 */
[----:B0-----:R-:W-:Y:S02]  /*3630*/  IMAD.WIDE R14, R4, 0x2, R26 ;  /* 0x00000002040e7825 */ /* 0x001fe400078e021a */
[----:B-----5:R0:W-:Y:S04]  /*3640*/  STS.U16 [R2+0xc00], R89 ;  /* 0x000c005902007388 */ /* 0x0201e80000000400 */
[----:B------:R1:W5:Y:S01]  /*3650*/  @!P0 LDG.E.U16 R88, [R14.64] ;  /* 0x000000060e588981 */ /* 0x000362000c1e1500 */
[----:B0-----:R-:W-:Y:S01]  /*3660*/  PRMT R89, RZ, 0x7610, R89 ;  /* 0x00007610ff597816 */ /* 0x001fe20000000059 */
[----:B-1----:R-:W-:-:S02]  /*3670*/  IMAD.MOV.U32 R14, RZ, RZ, R18 ;  /* 0x000000ffff0e7224 */ /* 0x002fc400078e0012 */
[----:B------:R-:W-:-:S04]  /*3680*/  IMAD.MOV.U32 R15, RZ, RZ, R19 ;  /* 0x000000ffff0f7224 */ /* 0x000fc800078e0013 */
[----:B------:R-:W-:Y:S01]  /*3690*/  IMAD.WIDE R18, R4, 0x2, R14 ;  /* 0x0000000204127825 */ /* 0x000fe200078e020e */
[----:B------:R0:W-:Y:S04]  /*36a0*/  STS.U16 [R2+0x1000], R90 ;  /* 0x0010005a02007388 */ /* 0x0001e80000000400 */
[----:B------:R1:W2:Y:S01]  /*36b0*/  @!P0 LDG.E.U16 R89, [R18.64] ;  /* 0x0000000612598981 */ /* 0x0002a2000c1e1500 */
[----:B0-----:R-:W-:Y:S01]  /*36c0*/  PRMT R90, RZ, 0x7610, R90 ;  /* 0x00007610ff5a7816 */ /* 0x001fe2000000005a */
[----:B-1----:R-:W-:Y:S02]  /*36d0*/  IMAD.MOV.U32 R18, RZ, RZ, R20 ;  /* 0x000000ffff127224 */ /* 0x002fe400078e0014 */
[----:B------:R-:W-:-:S04]  /*36e0*/  IMAD.MOV.U32 R19, RZ, RZ, R21 ;  /* 0x000000ffff137224 */ /* 0x000fc800078e0015 */
[C---:B------:R-:W-:Y:S01]  /*36f0*/  IMAD.WIDE R20, R4.reuse, 0x2, R18 ;  /* 0x0000000204147825 */ /* 0x040fe200078e0212 */
[----:B------:R0:W-:Y:S04]  /*3700*/  STS.U16 [R2+0x1400], R91 ;  /* 0x0014005b02007388 */ /* 0x0001e80000000400 */
[----:B------:R1:W2:Y:S01]  /*3710*/  @!P0 LDG.E.U16 R90, [R20.64] ;  /* 0x00000006145a8981 */ /* 0x0002a2000c1e1500 */
[----:B0-----:R-:W-:Y:S01]  /*3720*/  PRMT R91, RZ, 0x7610, R91 ;  /* 0x00007610ff5b7816 */ /* 0x001fe2000000005b */
[----:B-1----:R-:W-:Y:S02]  /*3730*/  IMAD.WIDE R20, R4, 0x2, R24 ;  /* 0x0000000204147825 */ /* 0x002fe400078e0218 */
[----:B------:R0:W-:Y:S01]  /*3740*/  STS.U16 [R2+0x1800], R100 ;  /* 0x0018006402007388 */ /* 0x0001e20000000400 */
[----:B------:R-:W-:-:S03]  /*3750*/  LOP3.LUT R23, R23, R22, RZ, 0x3c, !PT ;  /* 0x0000001617177212 */ /* 0x000fc600078e3cff */
[----:B------:R1:W2:Y:S01]  /*3760*/  @!P0 LDG.E.U16 R91, [R20.64] ;  /* 0x00000006145b8981 */ /* 0x0002a2000c1e1500 */
[----:B------:R-:W-:Y:S02]  /*3770*/  LOP3.LUT R22, R23, R22, RZ, 0x3c, !PT ;  /* 0x0000001617167212 */ /* 0x000fe400078e3cff */
[----:B0-----:R-:W-:Y:S01]  /*3780*/  PRMT R100, RZ, 0x7610, R100 ;  /* 0x00007610ff647816 */ /* 0x001fe20000000064 */
[----:B-1----:R-:W-:Y:S01]  /*3790*/  IMAD.WIDE R20, R4, 0x2, R34 ;  /* 0x0000000204147825 */ /* 0x002fe200078e0222 */
[----:B------:R0:W-:Y:S01]  /*37a0*/  STS.U16 [R2+0x1c00], R144 ;  /* 0x001c009002007388 */ /* 0x0001e20000000400 */
[----:B------:R-:W-:-:S03]  /*37b0*/  LOP3.LUT R153, R153, R152, RZ, 0x3c, !PT ;  /* 0x0000009899997212 */ /* 0x000fc600078e3cff */
[----:B------:R1:W2:Y:S01]  /*37c0*/  @!P0 LDG.E.U16 R100, [R20.64] ;  /* 0x0000000614648981 */ /* 0x0002a2000c1e1500 */
[----:B------:R-:W-:Y:S02]  /*37d0*/  LOP3.LUT R23, R23, R22, RZ, 0x3c, !PT ;  /* 0x0000001617177212 */ /* 0x000fe400078e3cff */
[----:B0-----:R-:W-:Y:S01]  /*37e0*/  PRMT R144, RZ, 0x7610, R144 ;  /* 0x00007610ff907816 */ /* 0x001fe20000000090 */
[----:B-1----:R-:W-:Y:S01]  /*37f0*/  IMAD.WIDE R20, R4, 0x2, R28 ;  /* 0x0000000204147825 */ /* 0x002fe200078e021c */
[----:B------:R-:W-:Y:S01]  /*3800*/  LOP3.LUT R152, R153, R152, RZ, 0x3c, !PT ;  /* 0x0000009899987212 */ /* 0x000fe200078e3cff */
[----:B------:R0:W-:Y:S01]  /*3810*/  STS.U16 [R7+0x100], R143 ;  /* 0x0001008f07007388 */ /* 0x0001e20000000400 */
[----:B------:R-:W-:-:S03]  /*3820*/  LOP3.LUT R73, R73, R72, RZ, 0x3c, !PT ;  /* 0x0000004849497212 */ /* 0x000fc600078e3cff */
[----:B------:R1:W2:Y:S01]  /*3830*/  @!P0 LDG.E.U16 R144, [R20.64] ;  /* 0x0000000614908981 */ /* 0x0002a2000c1e1500 */
[----:B------:R-:W-:Y:S02]  /*3840*/  LOP3.LUT R153, R153, R152, RZ, 0x3c, !PT ;  /* 0x0000009899997212 */ /* 0x000fe400078e3cff */
[----:B0-----:R-:W-:Y:S01]  /*3850*/  PRMT R143, RZ, 0x7610, R143 ;  /* 0x00007610ff8f7816 */ /* 0x001fe2000000008f */
[----:B-1----:R-:W-:Y:S01]  /*3860*/  IMAD.WIDE R20, R4, 0x2, R22 ;  /* 0x0000000204147825 */ /* 0x002fe200078e0216 */
[C---:B------:R-:W-:Y:S01]  /*3870*/  LOP3.LUT R72, R73.reuse, R72, RZ, 0x3c, !PT ;  /* 0x0000004849487212 */ /* 0x040fe200078e3cff */
[----:B------:R0:W-:Y:S04]  /*3880*/  STS.U16 [R7+0x500], R142 ;  /* 0x0005008e07007388 */ /* 0x0001e80000000400 */
[----:B------:R1:W2:Y:S01]  /*3890*/  @!P0 LDG.E.U16 R143, [R20.64] ;  /* 0x00000006148f8981 */ /* 0x0002a2000c1e1500 */
[----:B------:R-:W-:-:S02]  /*38a0*/  LOP3.LUT R73, R73, R72, RZ, 0x3c, !PT ;  /* 0x0000004849497212 */ /* 0x000fc400078e3cff */
[----:B0-----:R-:W-:Y:S01]  /*38b0*/  PRMT R142, RZ, 0x7610, R142 ;  /* 0x00007610ff8e7816 */ /* 0x001fe2000000008e */
[----:B-1----:R-:W-:Y:S01]  /*38c0*/  IMAD.WIDE R20, R4, 0x2, R152 ;  /* 0x0000000204147825 */ /* 0x002fe200078e0298 */
[----:B------:R-:W-:-:S04]  /*38d0*/  PRMT R145, RZ, 0x7610, R145 ;  /* 0x00007610ff917816 */ /* 0x000fc80000000091 */
[----:B------:R0:W2:Y:S04]  /*38e0*/  @!P0 LDG.E.U16 R142, [R20.64] ;  /* 0x00000006148e8981 */ /* 0x0000a8000c1e1500 */
[----:B------:R-:W-:Y:S01]  /*38f0*/  STS.U16 [R7+0x900], R45 ;  /* 0x0009002d07007388 */ /* 0x000fe20000000400 */
[----:B0-----:R-:W-:-:S03]  /*3900*/  IMAD.WIDE R20, R4, 0x2, R72 ;  /* 0x0000000204147825 */ /* 0x001fc600078e0248 */
[----:B------:R0:W-:Y:S04]  /*3910*/  STS.U16 [R7+0xd00], R44 ;  /* 0x000d002c07007388 */ /* 0x0001e80000000400 */
[----:B------:R1:W2:Y:S01]  /*3920*/  @!P0 LDG.E.U16 R145, [R20.64] ;  /* 0x0000000614918981 */ /* 0x0002a2000c1e1500 */
[----:B------:R-:W-:Y:S01]  /*3930*/  LOP3.LUT R57, R57, R56, RZ, 0x3c, !PT ;  /* 0x0000003839397212 */ /* 0x000fe200078e3cff */
[----:B-1----:R-:W-:Y:S02]  /*3940*/  IMAD.MOV.U32 R20, RZ, RZ, R136 ;  /* 0x000000ffff147224 */ /* 0x002fe400078e0088 */
[--C-:B------:R-:W-:Y:S01]  /*3950*/  IMAD.MOV.U32 R21, RZ, RZ, R133.reuse ;  /* 0x000000ffff157224 */ /* 0x100fe200078e0085 */
[----:B------:R-:W-:-:S03]  /*3960*/  PRMT R133, RZ, 0x7610, R133 ;  /* 0x00007610ff857816 */ /* 0x000fc60000000085 */
[----:B0-----:R-:W-:Y:S01]  /*3970*/  IMAD.WIDE R44, R4, 0x2, R20 ;  /* 0x00000002042c7825 */ /* 0x001fe200078e0214 */
[----:B------:R-:W-:-:S04]  /*3980*/  PRMT R136, RZ, 0x7610, R136 ;  /* 0x00007610ff887816 */ /* 0x000fc80000000088 */
[----:B------:R0:W3:Y:S01]  /*3990*/  @!P0 LDG.E.U16 R133, [R44.64] ;  /* 0x000000062c858981 */ /* 0x0000e2000c1e1500 */
[----:B------:R-:W-:Y:S02]  /*39a0*/  LOP3.LUT R56, R57, R56, RZ, 0x3c, !PT ;  /* 0x0000003839387212 */ /* 0x000fe400078e3cff */
[----:B------:R-:W-:Y:S01]  /*39b0*/  LOP3.LUT R65, R65, R64, RZ, 0x3c, !PT ;  /* 0x0000004041417212 */ /* 0x000fe200078e3cff */
[----:B------:R1:W-:Y:S04]  /*39c0*/  STS.U16 [R7+0x1500], R140 ;  /* 0x0015008c07007388 */ /* 0x0003e80000000400 */
[----:B------:R1:W-:Y:S01]  /*39d0*/  STS.U16 [R7+0x1900], R139 ;  /* 0x0019008b07007388 */ /* 0x0003e20000000400 */
[----:B0-----:R-:W-:Y:S01]  /*39e0*/  IMAD.WIDE R44, R4, 0x2, R70 ;  /* 0x00000002042c7825 */ /* 0x001fe200078e0246 */
[----:B------:R-:W-:-:S02]  /*39f0*/  LOP3.LUT R57, R57, R56, RZ, 0x3c, !PT ;  /* 0x0000003839397212 */ /* 0x000fc400078e3cff */
[----:B------:R0:W-:Y:S01]  /*3a00*/  STS.U16 [R7+0x1d00], R138 ;  /* 0x001d008a07007388 */ /* 0x0001e20000000400 */
[----:B-1----:R-:W-:-:S03]  /*3a10*/  PRMT R140, RZ, 0x7610, R140 ;  /* 0x00007610ff8c7816 */ /* 0x002fc6000000008c */
[----:B------:R1:W3:Y:S01]  /*3a20*/  @!P0 LDG.E.U16 R136, [R44.64] ;  /* 0x000000062c888981 */ /* 0x0002e2000c1e1500 */
[C---:B------:R-:W-:Y:S02]  /*3a30*/  LOP3.LUT R64, R65.reuse, R64, RZ, 0x3c, !PT ;  /* 0x0000004041407212 */ /* 0x040fe400078e3cff */
[----:B------:R-:W-:Y:S01]  /*3a40*/  PRMT R139, RZ, 0x7610, R139 ;  /* 0x00007610ff8b7816 */ /* 0x000fe2000000008b */
[----:B------:R-:W-:Y:S01]  /*3a50*/  STS.U16 [R7+0x1100], R141 ;  /* 0x0011008d07007388 */ /* 0x000fe20000000400 */
[----:B-1----:R-:W-:Y:S01]  /*3a60*/  IMAD.WIDE R44, R4, 0x2, R66 ;  /* 0x00000002042c7825 */ /* 0x002fe200078e0242 */
[----:B------:R-:W-:-:S04]  /*3a70*/  LOP3.LUT R65, R65, R64, RZ, 0x3c, !PT ;  /* 0x0000004041417212 */ /* 0x000fc800078e3cff */
[----:B------:R1:W3:Y:S01]  /*3a80*/  @!P0 LDG.E.U16 R140, [R44.64] ;  /* 0x000000062c8c8981 */ /* 0x0002e2000c1e1500 */
[----:B0-----:R-:W-:Y:S02]  /*3a90*/  PRMT R138, RZ, 0x7610, R138 ;  /* 0x00007610ff8a7816 */ /* 0x001fe4000000008a */
[----:B------:R-:W-:Y:S01]  /*3aa0*/  LOP3.LUT R61, R61, R60, RZ, 0x3c, !PT ;  /* 0x0000003c3d3d7212 */ /* 0x000fe200078e3cff */
[----:B-1----:R-:W-:-:S03]  /*3ab0*/  IMAD.WIDE R44, R4, 0x2, R56 ;  /* 0x00000002042c7825 */ /* 0x002fc600078e0238 */
[C---:B------:R-:W-:Y:S02]  /*3ac0*/  LOP3.LUT R60, R61.reuse, R60, RZ, 0x3c, !PT ;  /* 0x0000003c3d3c7212 */ /* 0x040fe400078e3cff */
[----:B------:R0:W5:Y:S02]  /*3ad0*/  @!P0 LDG.E.U16 R139, [R44.64] ;  /* 0x000000062c8b8981 */ /* 0x000164000c1e1500 */
[----:B------:R-:W-:Y:S02]  /*3ae0*/  LOP3.LUT R61, R61, R60, RZ, 0x3c, !PT ;  /* 0x0000003c3d3d7212 */ /* 0x000fe400078e3cff */
[----:B------:R1:W-:Y:S01]  /*3af0*/  STS.U16 [R8+0x200], R137 ;  /* 0x0002008908007388 */ /* 0x0003e20000000400 */
[----:B0-----:R-:W-:Y:S01]  /*3b00*/  IMAD.WIDE R44, R4, 0x2, R64 ;  /* 0x00000002042c7825 */ /* 0x001fe200078e0240 */
[----:B-1----:R-:W-:-:S04]  /*3b10*/  PRMT R137, RZ, 0x7610, R137 ;  /* 0x00007610ff897816 */ /* 0x002fc80000000089 */
[----:B------:R0:W5:Y:S01]  /*3b20*/  @!P0 LDG.E.U16 R138, [R44.64] ;  /* 0x000000062c8a8981 */ /* 0x000162000c1e1500 */
[----:B------:R-:W-:-:S03]  /*3b30*/  LOP3.LUT R59, R59, R58, RZ, 0x3c, !PT ;  /* 0x0000003a3b3b7212 */ /* 0x000fc600078e3cff */
[----:B------:R1:W-:Y:S01]  /*3b40*/  STS.U16 [R8+0x600], R135 ;  /* 0x0006008708007388 */ /* 0x0003e20000000400 */
[----:B0-----:R-:W-:Y:S01]  /*3b50*/  IMAD.WIDE R44, R4, 0x2, R62 ;  /* 0x00000002042c7825 */ /* 0x001fe200078e023e */
[----:B-1----:R-:W-:-:S04]  /*3b60*/  PRMT R135, RZ, 0x7610, R135 ;  /* 0x00007610ff877816 */ /* 0x002fc80000000087 */
[----:B------:R0:W5:Y:S01]  /*3b70*/  @!P0 LDG.E.U16 R137, [R44.64] ;  /* 0x000000062c898981 */ /* 0x000162000c1e1500 */
[----:B------:R-:W-:Y:S02]  /*3b80*/  LOP3.LUT R58, R59, R58, RZ, 0x3c, !PT ;  /* 0x0000003a3b3a7212 */ /* 0x000fe400078e3cff */
[----:B------:R-:W-:Y:S01]  /*3b90*/  LOP3.LUT R55, R55, R54, RZ, 0x3c, !PT ;  /* 0x0000003637377212 */ /* 0x000fe200078e3cff */
[----:B------:R1:W-:Y:S01]  /*3ba0*/  STS.U16 [R8+0xa00], R134 ;  /* 0x000a008608007388 */ /* 0x0003e20000000400 */
[----:B0-----:R-:W-:Y:S01]  /*3bb0*/  IMAD.WIDE R44, R4, 0x2, R60 ;  /* 0x00000002042c7825 */ /* 0x001fe200078e023c */
[----:B------:R-:W-:Y:S02]  /*3bc0*/  LOP3.LUT R59, R59, R58, RZ, 0x3c, !PT ;  /* 0x0000003a3b3b7212 */ /* 0x000fe400078e3cff */
[----:B-1----:R-:W-:Y:S02]  /*3bd0*/  PRMT R134, RZ, 0x7610, R134 ;  /* 0x00007610ff867816 */ /* 0x002fe40000000086 */
[----:B------:R0:W5:Y:S01]  /*3be0*/  @!P0 LDG.E.U16 R135, [R44.64] ;  /* 0x000000062c878981 */ /* 0x000162000c1e1500 */
[----:B------:R-:W-:-:S03]  /*3bf0*/  LOP3.LUT R54, R55, R54, RZ, 0x3c, !PT ;  /* 0x0000003637367212 */ /* 0x000fc600078e3cff */
[----:B------:R1:W-:Y:S01]  /*3c00*/  STS.U16 [R8+0xe00], R132 ;  /* 0x000e008408007388 */ /* 0x0003e20000000400 */
[C---:B0-----:R-:W-:Y:S01]  /*3c10*/  IMAD.WIDE R44, R4.reuse, 0x2, R12 ;  /* 0x00000002042c7825 */ /* 0x041fe200078e020c */
[----:B------:R-:W-:Y:S02]  /*3c20*/  LOP3.LUT R55, R55, R54, RZ, 0x3c, !PT ;  /* 0x0000003637377212 */ /* 0x000fe400078e3cff */
[----:B-1----:R-:W-:Y:S02]  /*3c30*/  PRMT R132, RZ, 0x7610, R132 ;  /* 0x00007610ff847816 */ /* 0x002fe40000000084 */
[----:B------:R0:W5:Y:S01]  /*3c40*/  @!P0 LDG.E.U16 R134, [R44.64] ;  /* 0x000000062c868981 */ /* 0x000162000c1e1500 */
[----:B------:R-:W-:Y:S02]  /*3c50*/  PRMT R141, RZ, 0x7610, R141 ;  /* 0x00007610ff8d7816 */ /* 0x000fe4000000008d */
[-C--:B------:R-:W-:Y:S01]  /*3c60*/  LOP3.LUT R53, R53, R52.reuse, RZ, 0x3c, !PT ;  /* 0x0000003435357212 */ /* 0x080fe200078e3cff */
[----:B0-----:R-:W-:Y:S01]  /*3c70*/  IMAD.WIDE R44, R4, 0x2, R58 ;  /* 0x00000002042c7825 */ /* 0x001fe200078e023a */
[----:B------:R0:W-:Y:S04]  /*3c80*/  STS.U16 [R8+0x1200], R47 ;  /* 0x0012002f08007388 */ /* 0x0001e80000000400 */
[----:B------:R1:W5:Y:S01]  /*3c90*/  @!P0 LDG.E.U16 R132, [R44.64] ;  /* 0x000000062c848981 */ /* 0x000362000c1e1500 */
[----:B------:R-:W-:-:S03]  /*3ca0*/  LOP3.LUT R52, R53, R52, RZ, 0x3c, !PT ;  /* 0x0000003435347212 */ /* 0x000fc600078e3cff */
[----:B------:R4:W-:Y:S01]  /*3cb0*/  STS.U16 [R8+0x1600], R46 ;  /* 0x0016002e08007388 */ /* 0x0009e20000000400 */
[----:B0-----:R-:W-:Y:S02]  /*3cc0*/  IMAD.MOV.U32 R47, RZ, RZ, R78 ;  /* 0x000000ffff2f7224 */ /* 0x001fe400078e004e */
[----:B-1----:R-:W-:Y:S01]  /*3cd0*/  IMAD.WIDE R44, R4, 0x2, R54 ;  /* 0x00000002042c7825 */ /* 0x002fe200078e0236 */
[----:B------:R-:W-:-:S03]  /*3ce0*/  PRMT R78, RZ, 0x7610, R78 ;  /* 0x00007610ff4e7816 */ /* 0x000fc6000000004e */
[----:B----4-:R-:W-:Y:S01]  /*3cf0*/  IMAD.MOV.U32 R46, RZ, RZ, R79 ;  /* 0x000000ffff2e7224 */ /* 0x010fe200078e004f */
[----:B------:R0:W4:Y:S01]  /*3d00*/  @!P0 LDG.E.U16 R141, [R44.64] ;  /* 0x000000062c8d8981 */ /* 0x000122000c1e1500 */
[----:B------:R-:W-:Y:S02]  /*3d10*/  LOP3.LUT R75, R75, R74, RZ, 0x3c, !PT ;  /* 0x0000004a4b4b7212 */ /* 0x000fe400078e3cff */
[----:B------:R-:W-:Y:S02]  /*3d20*/  LOP3.LUT R53, R53, R52, RZ, 0x3c, !PT ;  /* 0x0000003435357212 */ /* 0x000fe400078e3cff */
[----:B------:R-:W-:Y:S01]  /*3d30*/  LOP3.LUT R74, R75, R74, RZ, 0x3c, !PT ;  /* 0x0000004a4b4a7212 */ /* 0x000fe200078e3cff */
[----:B0-----:R-:W-:Y:S01]  /*3d40*/  IMAD.WIDE R44, R4, 0x2, R46 ;  /* 0x00000002042c7825 */ /* 0x001fe200078e022e */
[----:B------:R-:W-:Y:S02]  /*3d50*/  PRMT R79, RZ, 0x7610, R79 ;  /* 0x00007610ff4f7816 */ /* 0x000fe4000000004f */
[----:B------:R-:W-:-:S02]  /*3d60*/  LOP3.LUT R51, R51, R50, RZ, 0x3c, !PT ;  /* 0x0000003233337212 */ /* 0x000fc400078e3cff */
[----:B------:R0:W4:Y:S01]  /*3d70*/  @!P0 LDG.E.U16 R78, [R44.64] ;  /* 0x000000062c4e8981 */ /* 0x000122000c1e1500 */
[----:B------:R-:W-:Y:S02]  /*3d80*/  LOP3.LUT R75, R75, R74, RZ, 0x3c, !PT ;  /* 0x0000004a4b4b7212 */ /* 0x000fe400078e3cff */
[----:B------:R-:W-:Y:S01]  /*3d90*/  LOP3.LUT R50, R51, R50, RZ, 0x3c, !PT ;  /* 0x0000003233327212 */ /* 0x000fe200078e3cff */
[----:B------:R1:W-:Y:S01]  /*3da0*/  STS.U16 [R8+0x1e00], R126 ;  /* 0x001e007e08007388 */ /* 0x0003e20000000400 */
[----:B------:R-:W-:Y:S01]  /*3db0*/  LOP3.LUT R49, R49, R48, RZ, 0x3c, !PT ;  /* 0x0000003031317212 */ /* 0x000fe200078e3cff */
[----:B0-----:R-:W-:Y:S01]  /*3dc0*/  IMAD.WIDE R44, R4, 0x2, R52 ;  /* 0x00000002042c7825 */ /* 0x001fe200078e0234 */
[----:B------:R-:W-:Y:S02]  /*3dd0*/  LOP3.LUT R51, R51, R50, RZ, 0x3c, !PT ;  /* 0x0000003233337212 */ /* 0x000fe400078e3cff */
[----:B-1----:R-:W-:Y:S02]  /*3de0*/  PRMT R126, RZ, 0x7610, R126 ;  /* 0x00007610ff7e7816 */ /* 0x002fe4000000007e */
[----:B------:R0:W4:Y:S01]  /*3df0*/  @!P0 LDG.E.U16 R79, [R44.64] ;  /* 0x000000062c4f8981 */ /* 0x000122000c1e1500 */
[----:B------:R-:W-:-:S03]  /*3e00*/  LOP3.LUT R48, R49, R48, RZ, 0x3c, !PT ;  /* 0x0000003031307212 */ /* 0x000fc600078e3cff */
[----:B------:R-:W-:Y:S01]  /*3e10*/  STS.U16 [R8+0x1a00], R127 ;  /* 0x001a007f08007388 */ /* 0x000fe20000000400 */
[----:B0-----:R-:W-:-:S03]  /*3e20*/  IMAD.WIDE R44, R4, 0x2, R74 ;  /* 0x00000002042c7825 */ /* 0x001fc600078e024a */
[----:B------:R0:W-:Y:S01]  /*3e30*/  STS.U16 [R9+0x300], R125 ;  /* 0x0003007d09007388 */ /* 0x0001e20000000400 */
[----:B------:R-:W-:-:S03]  /*3e40*/  LOP3.LUT R49, R49, R48, RZ, 0x3c, !PT ;  /* 0x0000003031317212 */ /* 0x000fc600078e3cff */
[----:B------:R1:W4:Y:S01]  /*3e50*/  @!P0 LDG.E.U16 R126, [R44.64] ;  /* 0x000000062c7e8981 */ /* 0x000322000c1e1500 */
[----:B0-----:R-:W-:Y:S01]  /*3e60*/  PRMT R125, RZ, 0x7610, R125 ;  /* 0x00007610ff7d7816 */ /* 0x001fe2000000007d */
[C---:B-1----:R-:W-:Y:S02]  /*3e70*/  IMAD.WIDE R44, R4.reuse, 0x2, R50 ;  /* 0x00000002042c7825 */ /* 0x042fe400078e0232 */
[----:B------:R0:W-:Y:S04]  /*3e80*/  STS.U16 [R9+0x700], R124 ;  /* 0x0007007c09007388 */ /* 0x0001e80000000400 */
[----:B------:R1:W4:Y:S01]  /*3e90*/  @!P0 LDG.E.U16 R125, [R44.64] ;  /* 0x000000062c7d8981 */ /* 0x000322000c1e1500 */
[-C--:B------:R-:W-:Y:S02]  /*3ea0*/  LOP3.LUT R43, R43, R42.reuse, RZ, 0x3c, !PT ;  /* 0x0000002a2b2b7212 */ /* 0x080fe400078e3cff */
[----:B0-----:R-:W-:Y:S01]  /*3eb0*/  PRMT R124, RZ, 0x7610, R124 ;  /* 0x00007610ff7c7816 */ /* 0x001fe2000000007c */
[----:B-1----:R-:W-:Y:S01]  /*3ec0*/  IMAD.WIDE R44, R4, 0x2, R48 ;  /* 0x00000002042c7825 */ /* 0x002fe200078e0230 */
[----:B------:R-:W-:Y:S01]  /*3ed0*/  LOP3.LUT R42, R43, R42, RZ, 0x3c, !PT ;  /* 0x0000002a2b2a7212 */ /* 0x000fe200078e3cff */
[----:B------:R0:W-:Y:S04]  /*3ee0*/  STS.U16 [R9+0xb00], R103 ;  /* 0x000b006709007388 */ /* 0x0001e80000000400 */
[----:B------:R1:W4:Y:S01]  /*3ef0*/  @!P0 LDG.E.U16 R124, [R44.64] ;  /* 0x000000062c7c8981 */ /* 0x000322000c1e1500 */
[----:B------:R-:W-:-:S02]  /*3f00*/  LOP3.LUT R69, R69, R68, RZ, 0x3c, !PT ;  /* 0x0000004445457212 */ /* 0x000fc400078e3cff */
[----:B------:R-:W-:Y:S02]  /*3f10*/  LOP3.LUT R43, R43, R42, RZ, 0x3c, !PT ;  /* 0x0000002a2b2b7212 */ /* 0x000fe400078e3cff */
[----:B0-----:R-:W-:Y:S01]  /*3f20*/  PRMT R103, RZ, 0x7610, R103 ;  /* 0x00007610ff677816 */ /* 0x001fe20000000067 */
[----:B-1----:R-:W-:Y:S02]  /*3f30*/  IMAD.MOV.U32 R44, RZ, RZ, R77 ;  /* 0x000000ffff2c7224 */ /* 0x002fe400078e004d */
[----:B------:R-:W-:Y:S01]  /*3f40*/  IMAD.MOV.U32 R45, RZ, RZ, R76 ;  /* 0x000000ffff2d7224 */ /* 0x000fe200078e004c */
[----:B------:R-:W-:-:S03]  /*3f50*/  LOP3.LUT R68, R69, R68, RZ, 0x3c, !PT ;  /* 0x0000004445447212 */ /* 0x000fc600078e3cff */
[----:B------:R-:W-:Y:S01]  /*3f60*/  IMAD.WIDE R76, R4, 0x2, R44 ;  /* 0x00000002044c7825 */ /* 0x000fe200078e022c */
[----:B------:R0:W-:Y:S01]  /*3f70*/  STS.U16 [R9+0xf00], R102 ;  /* 0x000f006609007388 */ /* 0x0001e20000000400 */
[----:B------:R-:W-:-:S03]  /*3f80*/  LOP3.LUT R69, R69, R68, RZ, 0x3c, !PT ;  /* 0x0000004445457212 */ /* 0x000fc600078e3cff */
[----:B------:R1:W4:Y:S01]  /*3f90*/  @!P0 LDG.E.U16 R103, [R76.64] ;  /* 0x000000064c678981 */ /* 0x000322000c1e1500 */
[----:B0-----:R-:W-:Y:S01]  /*3fa0*/  PRMT R102, RZ, 0x7610, R102 ;  /* 0x00007610ff667816 */ /* 0x001fe20000000066 */
[----:B-1----:R-:W-:Y:S01]  /*3fb0*/  IMAD.WIDE R76, R4, 0x2, R42 ;  /* 0x00000002044c7825 */ /* 0x002fe200078e022a */
[----:B------:R-:W-:-:S04]  /*3fc0*/  PRMT R146, RZ, 0x7610, R146 ;  /* 0x00007610ff927816 */ /* 0x000fc80000000092 */
[----:B------:R0:W4:Y:S02]  /*3fd0*/  @!P0 LDG.E.U16 R102, [R76.64] ;  /* 0x000000064c668981 */ /* 0x000124000c1e1500 */
[----:B0-----:R-:W-:-:S05]  /*3fe0*/  IMAD.WIDE R76, R4, 0x2, R68 ;  /* 0x00000002044c7825 */ /* 0x001fca00078e0244 */
[----:B------:R-:W4:Y:S04]  /*3ff0*/  @!P0 LDG.E.U16 R146, [R76.64] ;  /* 0x000000064c928981 */ /* 0x000f28000c1e1500 */
[----:B------:R-:W-:Y:S04]  /*4000*/  STS.U16 [R9+0x1300], R101 ;  /* 0x0013006509007388 */ /* 0x000fe80000000400 */
[----:B------:R-:W-:Y:S04]  /*4010*/  STS.U16 [R9+0x1700], R81 ;  /* 0x0017005109007388 */ /* 0x000fe80000000400 */
[----:B------:R-:W-:Y:S04]  /*4020*/  STS.U16 [R9+0x1b00], R80 ;  /* 0x001b005009007388 */ /* 0x000fe80000000400 */
[----:B------:R-:W-:Y:S04]  /*4030*/  STS.U16 [R9+0x1f00], R85 ;  /* 0x001f005509007388 */ /* 0x000fe80000000400 */
[----:B------:R-:W-:Y:S04]  /*4040*/  STS.U16 [R2+0x2000], R84 ;  /* 0x0020005402007388 */ /* 0x000fe80000000400 */
[----:B------:R-:W-:Y:S04]  /*4050*/  STS.U16 [R2+0x2400], R87 ;  /* 0x0024005702007388 */ /* 0x000fe80000000400 */
[----:B--2---:R-:W-:Y:S04]  /*4060*/  STS.U16 [R2+0x2800], R91 ;  /* 0x0028005b02007388 */ /* 0x004fe80000000400 */
[----:B------:R-:W-:Y:S04]  /*4070*/  STS.U16 [R2+0x2c00], R142 ;  /* 0x002c008e02007388 */ /* 0x000fe80000000400 */
[----:B---3--:R-:W-:Y:S04]  /*4080*/  STS.U16 [R2+0x3000], R140 ;  /* 0x0030008c02007388 */ /* 0x008fe80000000400 */
[----:B-----5:R-:W-:Y:S04]  /*4090*/  STS.U16 [R2+0x3400], R135 ;  /* 0x0034008702007388 */ /* 0x020fe80000000400 */
[----:B----4-:R-:W-:Y:S04]  /*40a0*/  STS.U16 [R2+0x3800], R78 ;  /* 0x0038004e02007388 */ /* 0x010fe80000000400 */
[----:B------:R-:W-:Y:S04]  /*40b0*/  STS.U16 [R2+0x3c00], R124 ;  /* 0x003c007c02007388 */ /* 0x000fe80000000400 */
        /* <DEDUP_REMOVED lines=24> */
[----:B------:R-:W-:Y:S06]  /*4240*/  BAR.SYNC.DEFER_BLOCKING 0x0 ;  /* 0x0000000000007b1d */ /* 0x000fec0000010000 */
[----:B------:R-:W-:Y:S04]  /*4250*/  LDSM.16.MT88.4 R100, [R3] ;  /* 0x000000000364783b */ /* 0x000fe80000004200 */
[----:B------:R-:W0:Y:S04]  /*4260*/  LDSM.16.M88.4 R76, [R6+0x2000] ;  /* 0x00200000064c783b */ /* 0x000e280000000200 */
[----:B------:R-:W1:Y:S04]  /*4270*/  LDSM.16.M88.4 R80, [R6+0x2800] ;  /* 0x002800000650783b */ /* 0x000e680000000200 */
[----:B------:R-:W2:Y:S04]  /*4280*/  LDSM.16.M88.4 R84, [R6+0x3000] ;  /* 0x003000000654783b */ /* 0x000ea80000000200 */
[----:B------:R-:W3:Y:S04]  /*4290*/  LDSM.16.M88.4 R88, [R6+0x3800] ;  /* 0x003800000658783b */ /* 0x000ee80000000200 */
[----:B------:R-:W4:Y:S04]  /*42a0*/  LDSM.16.MT88.4 R124, [R3+0x800] ;  /* 0x00080000037c783b */ /* 0x000f280000004200 */
[----:B------:R-:W5:Y:S04]  /*42b0*/  LDSM.16.MT88.4 R132, [R219] ;  /* 0x00000000db84783b */ /* 0x000f680000004200 */
[----:B------:R-:W-:Y:S04]  /*42c0*/  LDSM.16.M88.4 R136, [R10+0x2800] ;  /* 0x002800000a88783b */ /* 0x000fe80000000200 */
[----:B------:R-:W-:Y:S04]  /*42d0*/  LDSM.16.M88.4 R140, [R10+0x3000] ;  /* 0x003000000a8c783b */ /* 0x000fe80000000200 */
[----:B------:R-:W-:Y:S04]  /*42e0*/  LDSM.16.M88.4 R144, [R10+0x3800] ;  /* 0x003800000a90783b */ /* 0x000fe80000000200 */
[----:B------:R-:W-:Y:S01]  /*42f0*/  LDSM.16.MT88.4 R148, [R219+0x1000] ;  /* 0x00100000db94783b */ /* 0x000fe20000004200 */
[C---:B0-----:R-:W-:Y:S08]  /*4300*/  HMMA.16816.F32.BF16 R112, R100.reuse, R76, R112 ;  /* 0x0000004c6470723c */ /* 0x041ff00000041870 */
[C---:B-1----:R-:W-:Y:S08]  /*4310*/  HMMA.16816.F32.BF16 R116, R100.reuse, R80, R116 ;  /* 0x000000506474723c */ /* 0x042ff00000041874 */
[C---:B--2---:R-:W-:Y:S08]  /*4320*/  HMMA.16816.F32.BF16 R120, R100.reuse, R84, R120 ;  /* 0x000000546478723c */ /* 0x044ff00000041878 */
[----:B---3--:R-:W-:Y:S01]  /*4330*/  HMMA.16816.F32.BF16 R128, R100, R88, R128 ;  /* 0x000000586480723c */ /* 0x008fe20000041880 */
[----:B------:R-:W0:Y:S07]  /*4340*/  LDSM.16.MT88.4 R100, [R219+0x800] ;  /* 0x00080000db64783b */ /* 0x000e2e0000004200 */
[C---:B----4-:R-:W-:Y:S08]  /*4350*/  HMMA.16816.F32.BF16 R112, R124.reuse, R78, R112 ;  /* 0x0000004e7c70723c */ /* 0x050ff00000041870 */
[C---:B------:R-:W-:Y:S08]  /*4360*/  HMMA.16816.F32.BF16 R116, R124.reuse, R82, R116 ;  /* 0x000000527c74723c */ /* 0x040ff00000041874 */
[----:B------:R-:W-:Y:S08]  /*4370*/  HMMA.16816.F32.BF16 R120, R124, R86, R120 ;  /* 0x000000567c78723c */ /* 0x000ff00000041878 */
[C---:B-----5:R-:W-:Y:S08]  /*4380*/  HMMA.16816.F32.BF16 R92, R132.reuse, R76, R92 ;  /* 0x0000004c845c723c */ /* 0x060ff0000004185c */
[C---:B------:R-:W-:Y:S08]  /*4390*/  HMMA.16816.F32.BF16 R96, R132.reuse, R80, R96 ;  /* 0x000000508460723c */ /* 0x040ff00000041860 */
[C---:B------:R-:W-:Y:S08]  /*43a0*/  HMMA.16816.F32.BF16 R104, R132.reuse, R84, R104 ;  /* 0x000000548468723c */ /* 0x040ff00000041868 */
[----:B------:R-:W-:Y:S01]  /*43b0*/  HMMA.16816.F32.BF16 R108, R132, R88, R108 ;  /* 0x00000058846c723c */ /* 0x000fe2000004186c */
[----:B------:R-:W-:Y:S07]  /*43c0*/  LDSM.16.M88.4 R132, [R10+0x2000] ;  /* 0x002000000a84783b */ /* 0x000fee0000000200 */
[----:B------:R-:W-:Y:S01]  /*43d0*/  HMMA.16816.F32.BF16 R124, R124, R90, R128 ;  /* 0x0000005a7c7c723c */ /* 0x000fe20000041880 */
[----:B------:R-:W1:Y:S01]  /*43e0*/  LDSM.16.MT88.4 R128, [R3+0x1000] ;  /* 0x001000000380783b */ /* 0x000e620000004200 */
[----:B------:R-:W-:-:S04]  /*43f0*/  IMAD.WIDE R76, R5, 0x2, R42 ;  /* 0x00000002054c7825 */ /* 0x000fc800078e022a */
[----:B------:R-:W-:Y:S02]  /*4400*/  IMAD.WIDE R44, R5, 0x2, R44 ;  /* 0x00000002052c7825 */ /* 0x000fe400078e022c */
[C---:B0-----:R-:W-:Y:S02]  /*4410*/  HMMA.16816.F32.BF16 R92, R100.reuse, R78, R92 ;  /* 0x0000004e645c723c */ /* 0x041fe4000004185c */
[----:B------:R-:W-:Y:S02]  /*4420*/  IMAD.MOV.U32 R43, RZ, RZ, R76 ;  /* 0x000000ffff2b7224 */ /* 0x000fe400078e004c */
[----:B------:R-:W-:Y:S02]  /*4430*/  IMAD.MOV.U32 R42, RZ, RZ, R77 ;  /* 0x000000ffff2a7224 */ /* 0x000fe400078e004d */
[----:B------:R-:W-:Y:S02]  /*4440*/  IMAD.MOV.U32 R77, RZ, RZ, R44 ;  /* 0x000000ffff4d7224 */ /* 0x000fe400078e002c */
[----:B------:R-:W-:Y:S01]  /*4450*/  HMMA.16816.F32.BF16 R96, R100, R82, R96 ;  /* 0x000000526460723c */ /* 0x000fe20000041860 */
[----:B------:R-:W-:-:S02]  /*4460*/  IMAD.MOV.U32 R76, RZ, RZ, R45 ;  /* 0x000000ffff4c7224 */ /* 0x000fc400078e002d */
[----:B------:R-:W-:-:S05]  /*4470*/  IMAD.WIDE R44, R5, 0x2, R50 ;  /* 0x00000002052c7825 */ /* 0x000fca00078e0232 */
[----:B------:R-:W-:Y:S01]  /*4480*/  HMMA.16816.F32.BF16 R104, R100, R86, R104 ;  /* 0x000000566468723c */ /* 0x000fe20000041868 */
[----:B------:R-:W-:-:S07]  /*4490*/  IMAD.WIDE R80, R5, 0x2, R74 ;  /* 0x0000000205507825 */ /* 0x000fce00078e024a */
[----:B------:R-:W-:Y:S01]  /*44a0*/  HMMA.16816.F32.BF16 R108, R100, R90, R108 ;  /* 0x0000005a646c723c */ /* 0x000fe2000004186c */
[----:B------:R-:W-:Y:S02]  /*44b0*/  IMAD.MOV.U32 R75, RZ, RZ, R80 ;  /* 0x000000ffff4b7224 */ /* 0x000fe400078e0050 */
[----:B------:R-:W-:Y:S02]  /*44c0*/  IMAD.MOV.U32 R74, RZ, RZ, R81 ;  /* 0x000000ffff4a7224 */ /* 0x000fe400078e0051 */
[----:B------:R-:W-:Y:S02]  /*44d0*/  IMAD.MOV.U32 R51, RZ, RZ, R44 ;  /* 0x000000ffff337224 */ /* 0x000fe400078e002c */
[----:B------:R-:W-:Y:S01]  /*44e0*/  IMAD.MOV.U32 R50, RZ, RZ, R45 ;  /* 0x000000ffff327224 */ /* 0x000fe200078e002d */
[C---:B-1----:R-:W-:Y:S01]  /*44f0*/  HMMA.16816.F32.BF16 R112, R128.reuse, R132, R112 ;  /* 0x000000848070723c */ /* 0x042fe20000041870 */
[C---:B------:R-:W-:Y:S02]  /*4500*/  IMAD.WIDE R80, R5.reuse, 0x2, R46 ;  /* 0x0000000205507825 */ /* 0x040fe400078e022e */
[----:B------:R-:W-:Y:S05]  /*4510*/  LDSM.16.MT88.4 R44, [R219+0x1800] ;  /* 0x00180000db2c783b */ /* 0x000fea0000004200 */
[C---:B------:R-:W-:Y:S08]  /*4520*/  HMMA.16816.F32.BF16 R116, R128.reuse, R136, R116 ;  /* 0x000000888074723c */ /* 0x040ff00000041874 */
[C---:B------:R-:W-:Y:S08]  /*4530*/  HMMA.16816.F32.BF16 R120, R128.reuse, R140, R120 ;  /* 0x0000008c8078723c */ /* 0x040ff00000041878 */
[----:B------:R-:W-:Y:S01]  /*4540*/  HMMA.16816.F32.BF16 R124, R128, R144, R124 ;  /* 0x00000090807c723c */ /* 0x000fe2000004187c */
[----:B------:R-:W0:Y:S01]  /*4550*/  LDSM.16.MT88.4 R128, [R3+0x1800] ;  /* 0x001800000380783b */ /* 0x000e220000004200 */
[----:B------:R-:W-:-:S04]  /*4560*/  IMAD.WIDE R78, R5, 0x2, R68 ;  /* 0x00000002054e7825 */ /* 0x000fc800078e0244 */
[----:B------:R-:W-:Y:S02]  /*4570*/  IMAD.MOV.U32 R69, RZ, RZ, R78 ;  /* 0x000000ffff457224 */ /* 0x000fe400078e004e */
[----:B------:R-:W-:Y:S02]  /*4580*/  IMAD.MOV.U32 R68, RZ, RZ, R79 ;  /* 0x000000ffff447224 */ /* 0x000fe400078e004f */
[----:B------:R-:W-:Y:S01]  /*4590*/  IMAD.WIDE R78, R5, 0x2, R48 ;  /* 0x00000002054e7825 */ /* 0x000fe200078e0230 */
[----:B------:R-:W-:Y:S03]  /*45a0*/  HMMA.16816.F32.BF16 R92, R148, R132, R92 ;  /* 0x00000084945c723c */ /* 0x000fe6000004185c */
[----:B------:R-:W-:Y:S02]  /*45b0*/  IMAD.MOV.U32 R49, RZ, RZ, R78 ;  /* 0x000000ffff317224 */ /* 0x000fe400078e004e */
[----:B------:R-:W-:-:S03]  /*45c0*/  IMAD.MOV.U32 R48, RZ, RZ, R79 ;  /* 0x000000ffff307224 */ /* 0x000fc600078e004f */
[----:B------:R-:W-:Y:S01]  /*45d0*/  HMMA.16816.F32.BF16 R96, R148, R136, R96 ;  /* 0x000000889460723c */ /* 0x000fe20000041860 */
[----:B------:R-:W-:-:S07]  /*45e0*/  IMAD.WIDE R78, R5, 0x2, R52 ;  /* 0x00000002054e7825 */ /* 0x000fce00078e0234 */
[----:B------:R-:W-:Y:S01]  /*45f0*/  HMMA.16816.F32.BF16 R104, R148, R140, R104 ;  /* 0x0000008c9468723c */ /* 0x000fe20000041868 */
[----:B------:R-:W-:-:S07]  /*4600*/  IMAD.MOV.U32 R53, RZ, RZ, R78 ;  /* 0x000000ffff357224 */ /* 0x000fce00078e004e */
[----:B------:R-:W-:Y:S01]  /*4610*/  HMMA.16816.F32.BF16 R108, R148, R144, R108 ;  /* 0x00000090946c723c */ /* 0x000fe2000004186c */
[----:B------:R-:W-:Y:S01]  /*4620*/  IMAD.MOV.U32 R52, RZ, RZ, R79 ;  /* 0x000000ffff347224 */ /* 0x000fe200078e004f */
[----:B------:R-:W-:Y:S01]  /*4630*/  IADD3 R11, R11, -0x1, RZ ;  /* 0xffffffff0b0b7810 */ /* 0x000fe20007ffe0ff */
[----:B------:R-:W-:Y:S02]  /*4640*/  IMAD.MOV.U32 R79, RZ, RZ, R80 ;  /* 0x000000ffff4f7224 */ /* 0x000fe400078e0050 */
[----:B------:R-:W-:Y:S02]  /*4650*/  IMAD.MOV.U32 R78, RZ, RZ, R81 ;  /* 0x000000ffff4e7224 */ /* 0x000fe400078e0051 */
[----:B------:R-:W-:Y:S01]  /*4660*/  IMAD.WIDE R80, R5, 0x2, R58 ;  /* 0x0000000205507825 */ /* 0x000fe200078e023a */
[----:B------:R-:W-:-:S03]  /*4670*/  ISETP.NE.U32.AND P0, PT, R11, RZ, PT ;  /* 0x000000ff0b00720c */ /* 0x000fc60003f05070 */
[----:B------:R-:W-:Y:S02]  /*4680*/  IMAD.MOV.U32 R59, RZ, RZ, R80 ;  /* 0x000000ffff3b7224 */ /* 0x000fe400078e0050 */
[----:B------:R-:W-:Y:S02]  /*4690*/  IMAD.MOV.U32 R58, RZ, RZ, R81 ;  /* 0x000000ffff3a7224 */ /* 0x000fe400078e0051 */
[----:B------:R-:W-:-:S04]  /*46a0*/  IMAD.WIDE R82, R5, 0x2, R54 ;  /* 0x0000000205527825 */ /* 0x000fc800078e0236 */
[----:B------:R-:W-:-:S04]  /*46b0*/  IMAD.WIDE R80, R5, 0x2, R60 ;  /* 0x0000000205507825 */ /* 0x000fc800078e023c */
[----:B------:R-:W-:-:S04]  /*46c0*/  IMAD.WIDE R20, R5, 0x2, R20 ;  /* 0x0000000205147825 */ /* 0x000fc800078e0214 */
[----:B------:R-:W-:Y:S02]  /*46d0*/  IMAD.MOV.U32 R55, RZ, RZ, R82 ;  /* 0x000000ffff377224 */ /* 0x000fe400078e0052 */
[----:B------:R-:W-:Y:S02]  /*46e0*/  IMAD.MOV.U32 R54, RZ, RZ, R83 ;  /* 0x000000ffff367224 */ /* 0x000fe400078e0053 */
[----:B------:R-:W-:Y:S02]  /*46f0*/  IMAD.MOV.U32 R61, RZ, RZ, R80 ;  /* 0x000000ffff3d7224 */ /* 0x000fe400078e0050 */
[----:B------:R-:W-:Y:S02]  /*4700*/  IMAD.MOV.U32 R60, RZ, RZ, R81 ;  /* 0x000000ffff3c7224 */ /* 0x000fe400078e0051 */
[----:B------:R-:W-:-:S04]  /*4710*/  IMAD.WIDE R82, R5, 0x2, R64 ;  /* 0x0000000205527825 */ /* 0x000fc800078e0240 */
[----:B------:R-:W-:-:S04]  /*4720*/  IMAD.WIDE R80, R5, 0x2, R56 ;  /* 0x0000000205507825 */ /* 0x000fc800078e0238 */
[----:B------:R-:W-:Y:S02]  /*4730*/  IMAD.MOV.U32 R85, RZ, RZ, c[0x0][0x188] ;  /* 0x00006200ff557624 */ /* 0x000fe400078e00ff */
[----:B------:R-:W-:Y:S02]  /*4740*/  IMAD.MOV.U32 R136, RZ, RZ, R20 ;  /* 0x000000ffff887224 */ /* 0x000fe400078e0014 */
[----:B------:R-:W-:Y:S02]  /*4750*/  IMAD.MOV.U32 R133, RZ, RZ, R21 ;  /* 0x000000ffff857224 */ /* 0x000fe400078e0015 */
[----:B------:R-:W-:Y:S01]  /*4760*/  IMAD.WIDE R20, R5, 0x2, R152 ;  /* 0x0000000205147825 */ /* 0x000fe200078e0298 */
[----:B0-----:R-:W-:Y:S01]  /*4770*/  HMMA.16816.F32.BF16 R112, R128, R134, R112 ;  /* 0x000000868070723c */ /* 0x001fe20000041870 */
[----:B------:R-:W-:Y:S02]  /*4780*/  UIADD3 UR4, UR4, -0x40, URZ ;  /* 0xffffffc004047890 */ /* 0x000fe4000fffe03f */
[----:B------:R-:W-:-:S02]  /*4790*/  IMAD.MOV.U32 R65, RZ, RZ, R82 ;  /* 0x000000ffff417224 */ /* 0x000fc400078e0052 */
[----:B------:R-:W-:Y:S02]  /*47a0*/  IMAD.MOV.U32 R64, RZ, RZ, R83 ;  /* 0x000000ffff407224 */ /* 0x000fe400078e0053 */
[----:B------:R-:W-:Y:S01]  /*47b0*/  IMAD.MOV.U32 R57, RZ, RZ, R80 ;  /* 0x000000ffff397224 */ /* 0x000fe200078e0050 */
[----:B------:R-:W-:Y:S01]  /*47c0*/  HMMA.16816.F32.BF16 R116, R128, R138, R116 ;  /* 0x0000008a8074723c */ /* 0x000fe20000041874 */
[----:B------:R-:W-:Y:S02]  /*47d0*/  IMAD.MOV.U32 R56, RZ, RZ, R81 ;  /* 0x000000ffff387224 */ /* 0x000fe400078e0051 */
[----:B------:R-:W-:-:S04]  /*47e0*/  IMAD.WIDE R18, R5, 0x2, R18 ;  /* 0x0000000205127825 */ /* 0x000fc800078e0212 */
[C---:B------:R-:W-:Y:S01]  /*47f0*/  IMAD.WIDE R80, R5.reuse, 0x2, R72 ;  /* 0x0000000205507825 */ /* 0x040fe200078e0248 */
[----:B------:R-:W-:Y:S03]  /*4800*/  HMMA.16816.F32.BF16 R120, R128, R142, R120 ;  /* 0x0000008e8078723c */ /* 0x000fe60000041878 */
[----:B------:R-:W-:-:S04]  /*4810*/  IMAD.WIDE R82, R5, 0x2, R22 ;  /* 0x0000000205527825 */ /* 0x000fc800078e0216 */
[----:B------:R-:W-:Y:S01]  /*4820*/  IMAD.WIDE R14, R5, 0x2, R14 ;  /* 0x00000002050e7825 */ /* 0x000fe200078e020e */
[----:B------:R-:W-:Y:S03]  /*4830*/  HMMA.16816.F32.BF16 R128, R128, R146, R124 ;  /* 0x000000928080723c */ /* 0x000fe6000004187c */
[----:B------:R-:W-:Y:S02]  /*4840*/  IMAD.SHL.U32 R85, R85, 0x40, RZ ;  /* 0x0000004055557824 */ /* 0x000fe400078e00ff */
[----:B------:R-:W-:Y:S02]  /*4850*/  IMAD.MOV.U32 R153, RZ, RZ, R20 ;  /* 0x000000ffff997224 */ /* 0x000fe400078e0014 */
[----:B------:R-:W-:Y:S01]  /*4860*/  IMAD.MOV.U32 R152, RZ, RZ, R21 ;  /* 0x000000ffff987224 */ /* 0x000fe200078e0015 */
[----:B------:R-:W-:Y:S01]  /*4870*/  HMMA.16816.F32.BF16 R92, R44, R134, R92 ;  /* 0x000000862c5c723c */ /* 0x000fe2000004185c */
[----:B------:R-:W-:-:S02]  /*4880*/  IMAD.MOV.U32 R20, RZ, RZ, R18 ;  /* 0x000000ffff147224 */ /* 0x000fc400078e0012 */
[----:B------:R-:W-:Y:S02]  /*4890*/  IMAD.MOV.U32 R21, RZ, RZ, R19 ;  /* 0x000000ffff157224 */ /* 0x000fe400078e0013 */
[----:B------:R-:W-:-:S03]  /*48a0*/  IMAD.WIDE R12, R5, 0x2, R12 ;  /* 0x00000002050c7825 */ /* 0x000fc600078e020c */
[----:B------:R-:W-:Y:S01]  /*48b0*/  HMMA.16816.F32.BF16 R96, R44, R138, R96 ;  /* 0x0000008a2c60723c */ /* 0x000fe20000041860 */
[----:B------:R-:W-:-:S04]  /*48c0*/  IMAD.WIDE R62, R5, 0x2, R62 ;  /* 0x00000002053e7825 */ /* 0x000fc800078e023e */
[----:B------:R-:W-:-:S03]  /*48d0*/  IMAD.WIDE R66, R5, 0x2, R66 ;  /* 0x0000000205427825 */ /* 0x000fc600078e0242 */
[----:B------:R-:W-:Y:S01]  /*48e0*/  HMMA.16816.F32.BF16 R104, R44, R142, R104 ;  /* 0x0000008e2c68723c */ /* 0x000fe20000041868 */
[----:B------:R-:W-:-:S04]  /*48f0*/  IMAD.WIDE R70, R5, 0x2, R70 ;  /* 0x0000000205467825 */ /* 0x000fc800078e0246 */
[----:B------:R-:W-:-:S03]  /*4900*/  IMAD.MOV.U32 R73, RZ, RZ, R80 ;  /* 0x000000ffff497224 */ /* 0x000fc600078e0050 */
[----:B------:R-:W-:Y:S01]  /*4910*/  HMMA.16816.F32.BF16 R108, R44, R146, R108 ;  /* 0x000000922c6c723c */ /* 0x000fe2000004186c */
[----:B------:R-:W-:Y:S02]  /*4920*/  IMAD.MOV.U32 R72, RZ, RZ, R81 ;  /* 0x000000ffff487224 */ /* 0x000fe400078e0051 */
[----:B------:R-:W-:-:S04]  /*4930*/  IMAD.WIDE R28, R5, 0x2, R28 ;  /* 0x00000002051c7825 */ /* 0x000fc800078e021c */
[----:B------:R-:W-:Y:S02]  /*4940*/  IMAD.MOV.U32 R23, RZ, RZ, R82 ;  /* 0x000000ffff177224 */ /* 0x000fe400078e0052 */
[----:B------:R-:W-:Y:S02]  /*4950*/  IMAD.MOV.U32 R22, RZ, RZ, R83 ;  /* 0x000000ffff167224 */ /* 0x000fe400078e0053 */
[----:B------:R-:W-:-:S04]  /*4960*/  IMAD.WIDE R34, R5, 0x2, R34 ;  /* 0x0000000205227825 */ /* 0x000fc800078e0222 */
[----:B------:R-:W-:-:S04]  /*4970*/  IMAD.WIDE R24, R5, 0x2, R24 ;  /* 0x0000000205187825 */ /* 0x000fc800078e0218 */
[----:B------:R-:W-:-:S04]  /*4980*/  IMAD.WIDE R26, R5, 0x2, R26 ;  /* 0x00000002051a7825 */ /* 0x000fc800078e021a */
[----:B------:R-:W-:Y:S02]  /*4990*/  IMAD.MOV.U32 R18, RZ, RZ, R14 ;  /* 0x000000ffff127224 */ /* 0x000fe400078e000e */
[----:B------:R-:W-:Y:S02]  /*49a0*/  IMAD.MOV.U32 R19, RZ, RZ, R15 ;  /* 0x000000ffff137224 */ /* 0x000fe400078e000f */
[----:B------:R-:W-:-:S04]  /*49b0*/  IMAD.WIDE R16, R5, 0x2, R16 ;  /* 0x0000000205107825 */ /* 0x000fc800078e0210 */
[----:B------:R-:W-:-:S04]  /*49c0*/  IMAD.WIDE R40, R5, 0x2, R40 ;  /* 0x0000000205287825 */ /* 0x000fc800078e0228 */
[----:B------:R-:W-:-:S04]  /*49d0*/  IMAD.WIDE R30, R5, 0x2, R30 ;  /* 0x00000002051e7825 */ /* 0x000fc800078e021e */
[----:B------:R-:W-:-:S04]  /*49e0*/  IMAD.WIDE R38, R5, 0x2, R38 ;  /* 0x0000000205267825 */ /* 0x000fc800078e0226 */
[----:B------:R-:W-:-:S04]  /*49f0*/  IMAD.WIDE R36, R5, 0x2, R36 ;  /* 0x0000000205247825 */ /* 0x000fc800078e0224 */
[----:B------:R-:W-:Y:S01]  /*4a00*/  IMAD.WIDE R32, R85, 0x2, R32 ;  /* 0x0000000255207825 */ /* 0x000fe200078e0220 */
[----:B------:R-:W-:Y:S01]  /*4a10*/  @!P0 CALL.REL.NOINC `(.L_x_2) ;  /* 0x0000001000008944 */ /* 0x000fe20003c00000 */
[----:B------:R-:W-:Y:S05]  /*4a20*/  BRA `(.L_x_3) ;  /* 0xffffe29000007947 */ /* 0x000fea000383ffff */
.L_x_2:
[----:B------:R-:W-:Y:S02]  /*4a30*/  F2FP.BF16.PACK_AB R2, R99, R95 ;  /* 0x0000005f6302723e */ /* 0x000fe400000010ff */
[----:B------:R-:W-:Y:S02]  /*4a40*/  F2FP.BF16.PACK_AB R4, R119, R115 ;  /* 0x000000737704723e */ /* 0x000fe400000010ff */
[----:B------:R-:W-:Y:S02]  /*4a50*/  F2FP.BF16.PACK_AB R6, R97, R93 ;  /* 0x0000005d6106723e */ /* 0x000fe400000010ff */
[----:B------:R-:W-:Y:S02]  /*4a60*/  F2FP.BF16.PACK_AB R8, R117, R113 ;  /* 0x000000717508723e */ /* 0x000fe400000010ff */
[----:B------:R-:W-:Y:S02]  /*4a70*/  F2FP.BF16.PACK_AB R3, R111, R107 ;  /* 0x0000006b6f03723e */ /* 0x000fe400000010ff */
[----:B------:R-:W-:-:S02]  /*4a80*/  F2FP.BF16.PACK_AB R95, R110, R106 ;  /* 0x0000006a6e5f723e */ /* 0x000fc400000010ff */
        /* <DEDUP_REMOVED lines=10> */
.L_x_1:
[----:B------:R-:W0:Y:S01]  /*4b30*/  S2R R0, SR_TID.X ;  /* 0x0000000000007919 */ /* 0x000e220000002100 */
[----:B------:R-:W-:-:S03]  /*4b40*/  LOP3.LUT R13, R154, 0x60, RZ, 0xc0, !PT ;  /* 0x000000609a0d7812 */ /* 0x000fc600078ec0ff */
[----:B------:R-:W-:Y:S01]  /*4b50*/  BAR.SYNC.DEFER_BLOCKING 0x0 ;  /* 0x0000000000007b1d */ /* 0x000fe20000010000 */
[C---:B------:R-:W-:Y:S01]  /*4b60*/  ISETP.GE.AND P0, PT, R187.reuse, c[0x0][0x178], PT ;  /* 0x00005e00bb007a0c */ /* 0x040fe20003f06270 */
[----:B------:R-:W-:-:S03]  /*4b70*/  IMAD R187, R187, c[0x0][0x194], RZ ;  /* 0x00006500bbbb7a24 */ /* 0x000fc600078e02ff */
[C---:B------:R-:W-:Y:S01]  /*4b80*/  ISETP.LT.AND P4, PT, R186.reuse, c[0x0][0x17c], !P0 ;  /* 0x00005f00ba007a0c */ /* 0x040fe20004781270 */
[----:B------:R-:W-:Y:S01]  /*4b90*/  IMAD R186, R186, c[0x0][0x198], RZ ;  /* 0x00006600baba7a24 */ /* 0x000fe200078e02ff */
[C---:B------:R-:W-:Y:S01]  /*4ba0*/  ISETP.LT.AND P2, PT, R185.reuse, c[0x0][0x17c], !P0 ;  /* 0x00005f00b9007a0c */ /* 0x040fe20004741270 */
[----:B------:R-:W-:Y:S01]  /*4bb0*/  IMAD R185, R185, c[0x0][0x198], RZ ;  /* 0x00006600b9b97a24 */ /* 0x000fe200078e02ff */
[C---:B------:R-:W-:Y:S01]  /*4bc0*/  ISETP.LT.AND P3, PT, R184.reuse, c[0x0][0x17c], !P0 ;  /* 0x00005f00b8007a0c */ /* 0x040fe20004761270 */
[----:B------:R-:W-:Y:S01]  /*4bd0*/  IMAD R184, R184, c[0x0][0x198], RZ ;  /* 0x00006600b8b87a24 */ /* 0x000fe200078e02ff */
[----:B0-----:R-:W-:Y:S02]  /*4be0*/  SHF.R.S32.HI R10, RZ, 0x4, R0 ;  /* 0x00000004ff0a7819 */ /* 0x001fe40000011400 */
[----:B------:R-:W-:Y:S02]  /*4bf0*/  LOP3.LUT R12, R0, 0xc, RZ, 0xc0, !PT ;  /* 0x0000000c000c7812 */ /* 0x000fe400078ec0ff */
[----:B------:R-:W-:-:S02]  /*4c00*/  SGXT R10, R10, 0x1 ;  /* 0x000000010a0a781a */ /* 0x000fc40000000200 */
[C---:B------:R-:W-:Y:S01]  /*4c10*/  LOP3.LUT R14, R0.reuse, 0x40, RZ, 0xc0, !PT ;  /* 0x00000040000e7812 */ /* 0x040fe200078ec0ff */
[----:B------:R-:W-:Y:S01]  /*4c20*/  IMAD.SHL.U32 R0, R0, 0x8, RZ ;  /* 0x0000000800007824 */ /* 0x000fe200078e00ff */
[----:B------:R-:W-:Y:S01]  /*4c30*/  LOP3.LUT R11, R10, 0x808, RZ, 0xc0, !PT ;  /* 0x000008080a0b7812 */ /* 0x000fe200078ec0ff */
[----:B------:R-:W-:Y:S02]  /*4c40*/  IMAD R15, R12, 0x200, R13 ;  /* 0x000002000c0f7824 */ /* 0x000fe400078e020d */
[----:B------:R-:W-:Y:S01]  /*4c50*/  IMAD.SHL.U32 R13, R14, 0x2, RZ ;  /* 0x000000020e0d7824 */ /* 0x000fe200078e00ff */
[----:B------:R-:W-:Y:S01]  /*4c60*/  LOP3.LUT R11, R11, 0x78, R0, 0x78, !PT ;  /* 0x000000780b0b7812 */ /* 0x000fe200078e7800 */
[----:B------:R-:W-:Y:S01]  /*4c70*/  IMAD R15, R12, 0x2, R15 ;  /* 0x000000020c0f7824 */ /* 0x000fe200078e020f */
[----:B------:R-:W-:Y:S02]  /*4c80*/  LOP3.LUT R0, R0, 0x380, RZ, 0xc0, !PT ;  /* 0x0000038000007812 */ /* 0x000fe400078ec0ff */
[----:B------:R-:W-:Y:S01]  /*4c90*/  LOP3.LUT R11, R11, R220, R13, 0xfe, !PT ;  /* 0x000000dc0b0b7212 */ /* 0x000fe200078efe0d */
[----:B------:R-:W-:Y:S01]  /*4ca0*/  IMAD R13, R156, c[0x0][0x198], RZ ;  /* 0x000066009c0d7a24 */ /* 0x000fe200078e02ff */
[----:B------:R-:W-:Y:S01]  /*4cb0*/  LEA R14, P1, R187, c[0x0][0x170], 0x1 ;  /* 0x00005c00bb0e7a11 */ /* 0x000fe200078208ff */
[----:B------:R-:W-:Y:S01]  /*4cc0*/  IMAD.IADD R15, R0, 0x1, R15 ;  /* 0x00000001000f7824 */ /* 0x000fe200078e020f */
[----:B------:R-:W-:Y:S01]  /*4cd0*/  LOP3.LUT R0, R11, 0x10, RZ, 0x3c, !PT ;  /* 0x000000100b007812 */ /* 0x000fe200078e3cff */
[----:B------:R-:W-:Y:S01]  /*4ce0*/  STS.64 [R11], R112 ;  /* 0x000000700b007388 */ /* 0x000fe20000000a00 */
[----:B------:R-:W-:-:S02]  /*4cf0*/  LEA.HI.X.SX32 R187, R187, c[0x0][0x174], 0x1, P1 ;  /* 0x00005d00bbbb7a11 */ /* 0x000fc400008f0eff */
[C---:B------:R-:W-:Y:S01]  /*4d00*/  LOP3.LUT R10, R15.reuse, 0x8, RZ, 0x3c, !PT ;  /* 0x000000080f0a7812 */ /* 0x040fe200078e3cff */
[----:B------:R-:W-:Y:S01]  /*4d10*/  STS.64 [R11+0x200], R8 ;  /* 0x000200080b007388 */ /* 0x000fe20000000a00 */
[----:B------:R-:W-:Y:S02]  /*4d20*/  LOP3.LUT R12, R15, 0x10, RZ, 0x3c, !PT ;  /* 0x000000100f0c7812 */ /* 0x000fe400078e3cff */
[C---:B------:R-:W-:Y:S01]  /*4d30*/  ISETP.LT.AND P1, PT, R183.reuse, c[0x0][0x17c], !P0 ;  /* 0x00005f00b7007a0c */ /* 0x040fe20004721270 */
[----:B------:R-:W-:Y:S01]  /*4d40*/  STS.64 [R11+0x100], R92 ;  /* 0x0001005c0b007388 */ /* 0x000fe20000000a00 */
[----:B------:R-:W-:-:S03]  /*4d50*/  IMAD R183, R183, c[0x0][0x198], RZ ;  /* 0x00006600b7b77a24 */ /* 0x000fc600078e02ff */
[----:B------:R0:W-:Y:S04]  /*4d60*/  STS.64 [R11+0x300], R6 ;  /* 0x000300060b007388 */ /* 0x0001e80000000a00 */
[----:B------:R-:W-:Y:S04]  /*4d70*/  STS.64 [R0+0x1000], R114 ;  /* 0x0010007200007388 */ /* 0x000fe80000000a00 */
[----:B------:R1:W-:Y:S04]  /*4d80*/  STS.64 [R0+0x1200], R4 ;  /* 0x0012000400007388 */ /* 0x0003e80000000a00 */
[----:B------:R-:W-:Y:S01]  /*4d90*/  STS.64 [R0+0x1100], R94 ;  /* 0x0011005e00007388 */ /* 0x000fe20000000a00 */
[----:B0-----:R-:W-:-:S03]  /*4da0*/  LOP3.LUT R11, R15, 0x18, RZ, 0x3c, !PT ;  /* 0x000000180f0b7812 */ /* 0x001fc600078e3cff */
[----:B------:R0:W-:Y:S04]  /*4db0*/  STS.64 [R0+0x1300], R2 ;  /* 0x0013000200007388 */ /* 0x0001e80000000a00 */
[----:B------:R-:W-:Y:S01]  /*4dc0*/  BAR.SYNC.DEFER_BLOCKING 0x0 ;  /* 0x0000000000007b1d */ /* 0x000fe20000010000 */
[----:B-1----:R-:W-:-:S04]  /*4dd0*/  LEA R4, P5, R185, R14, 0x1 ;  /* 0x0000000eb9047211 */ /* 0x002fc800078a08ff */
[----:B------:R-:W-:Y:S02]  /*4de0*/  LEA.HI.X.SX32 R5, R185, R187, 0x1, P5 ;  /* 0x000000bbb9057211 */ /* 0x000fe400028f0eff */
[----:B0-----:R-:W-:Y:S01]  /*4df0*/  LEA R2, P6, R186, R14, 0x1 ;  /* 0x0000000eba027211 */ /* 0x001fe200078c08ff */
[----:B------:R-:W-:-:S03]  /*4e00*/  IMAD R0, R157, c[0x0][0x198], RZ ;  /* 0x000066009d007a24 */ /* 0x000fc600078e02ff */
[----:B------:R-:W-:Y:S02]  /*4e10*/  LEA.HI.X.SX32 R3, R186, R187, 0x1, P6 ;  /* 0x000000bbba037211 */ /* 0x000fe400030f0eff */
[----:B------:R-:W-:-:S04]  /*4e20*/  LEA R6, P6, R184, R14, 0x1 ;  /* 0x0000000eb8067211 */ /* 0x000fc800078c08ff */
[----:B------:R-:W-:Y:S01]  /*4e30*/  LEA.HI.X.SX32 R7, R184, R187, 0x1, P6 ;  /* 0x000000bbb8077211 */ /* 0x000fe200030f0eff */
[----:B------:R-:W0:Y:S04]  /*4e40*/  LDS.64 R16, [R15] ;  /* 0x000000000f107984 */ /* 0x000e280000000a00 */
[----:B------:R-:W1:Y:S04]  /*4e50*/  LDS.64 R20, [R10] ;  /* 0x000000000a147984 */ /* 0x000e680000000a00 */
[----:B------:R-:W2:Y:S04]  /*4e60*/  LDS.64 R24, [R12] ;  /* 0x000000000c187984 */ /* 0x000ea80000000a00 */
[----:B------:R-:W3:Y:S04]  /*4e70*/  LDS.64 R28, [R11] ;  /* 0x000000000b1c7984 */ /* 0x000ee80000000a00 */
[----:B------:R-:W4:Y:S04]  /*4e80*/  LDS.64 R18, [R15+0x400] ;  /* 0x000400000f127984 */ /* 0x000f280000000a00 */
[----:B------:R5:W4:Y:S04]  /*4e90*/  LDS.64 R22, [R10+0x400] ;  /* 0x000400000a167984 */ /* 0x000b280000000a00 */
[----:B------:R-:W4:Y:S04]  /*4ea0*/  LDS.64 R26, [R12+0x400] ;  /* 0x000400000c1a7984 */ /* 0x000f280000000a00 */
[----:B------:R-:W4:Y:S04]  /*4eb0*/  LDS.64 R30, [R11+0x400] ;  /* 0x000400000b1e7984 */ /* 0x000f280000000a00 */
[----:B0-----:R0:W-:Y:S01]  /*4ec0*/  @P4 STG.E.U16 [R2.64], R16 ;  /* 0x0000001002004986 */ /* 0x0011e2000c101506 */
[----:B------:R-:W-:-:S03]  /*4ed0*/  LEA R8, P4, R183, R14, 0x1 ;  /* 0x0000000eb7087211 */ /* 0x000fc600078808ff */
[----:B-1----:R1:W-:Y:S01]  /*4ee0*/  @P2 STG.E.U16 [R4.64], R20 ;  /* 0x0000001404002986 */ /* 0x0023e2000c101506 */
[----:B------:R-:W-:Y:S02]  /*4ef0*/  LEA.HI.X.SX32 R9, R183, R187, 0x1, P4 ;  /* 0x000000bbb7097211 */ /* 0x000fe400020f0eff */
[C---:B------:R-:W-:Y:S01]  /*4f00*/  ISETP.LT.AND P2, PT, R181.reuse, c[0x0][0x17c], !P0 ;  /* 0x00005f00b5007a0c */ /* 0x040fe20004741270 */
[----:B--2---:R2:W-:Y:S01]  /*4f10*/  @P3 STG.E.U16 [R6.64], R24 ;  /* 0x0000001806003986 */ /* 0x0045e2000c101506 */
[C---:B------:R-:W-:Y:S01]  /*4f20*/  ISETP.LT.AND P3, PT, R182.reuse, c[0x0][0x17c], !P0 ;  /* 0x00005f00b6007a0c */ /* 0x040fe20004761270 */
[----:B------:R-:W-:Y:S01]  /*4f30*/  IMAD R182, R182, c[0x0][0x198], RZ ;  /* 0x00006600b6b67a24 */ /* 0x000fe200078e02ff */
[C---:B------:R-:W-:Y:S01]  /*4f40*/  ISETP.LT.AND P4, PT, R180.reuse, c[0x0][0x17c], !P0 ;  /* 0x00005f00b4007a0c */ /* 0x040fe20004781270 */
[----:B------:R-:W-:Y:S01]  /*4f50*/  IMAD R181, R181, c[0x0][0x198], RZ ;  /* 0x00006600b5b57a24 */ /* 0x000fe200078e02ff */
[----:B---3--:R3:W-:Y:S01]  /*4f60*/  @P1 STG.E.U16 [R8.64], R28 ;  /* 0x0000001c08001986 */ /* 0x0087e2000c101506 */
[----:B------:R-:W-:Y:S01]  /*4f70*/  IMAD R180, R180, c[0x0][0x198], RZ ;  /* 0x00006600b4b47a24 */ /* 0x000fe200078e02ff */
[----:B-----5:R-:W-:-:S02]  /*4f80*/  LEA R10, P1, R182, R14, 0x1 ;  /* 0x0000000eb60a7211 */ /* 0x020fc400078208ff */
[-C--:B0-----:R-:W-:Y:S02]  /*4f90*/  LEA R2, P5, R181, R14.reuse, 0x1 ;  /* 0x0000000eb5027211 */ /* 0x081fe400078a08ff */
[-C--:B------:R-:W-:Y:S02]  /*4fa0*/  LEA.HI.X.SX32 R11, R182, R187.reuse, 0x1, P1 ;  /* 0x000000bbb60b7211 */ /* 0x080fe400008f0eff */
[C---:B------:R-:W-:Y:S01]  /*4fb0*/  ISETP.LT.AND P1, PT, R179.reuse, c[0x0][0x17c], !P0 ;  /* 0x00005f00b3007a0c */ /* 0x040fe20004721270 */
[----:B------:R-:W-:Y:S01]  /*4fc0*/  IMAD R179, R179, c[0x0][0x198], RZ ;  /* 0x00006600b3b37a24 */ /* 0x000fe200078e02ff */
[-C--:B------:R-:W-:Y:S01]  /*4fd0*/  LEA.HI.X.SX32 R3, R181, R187.reuse, 0x1, P5 ;  /* 0x000000bbb5037211 */ /* 0x080fe200028f0eff */
[----:B----4-:R0:W-:Y:S01]  /*4fe0*/  @P3 STG.E.U16 [R10.64], R18 ;  /* 0x000000120a003986 */ /* 0x0101e2000c101506 */
[CC--:B-1----:R-:W-:Y:S02]  /*4ff0*/  LEA R4, P6, R180.reuse, R14.reuse, 0x1 ;  /* 0x0000000eb4047211 */ /* 0x0c2fe400078c08ff */
[----:B--2---:R-:W-:Y:S01]  /*5000*/  LEA R6, P3, R179, R14, 0x1 ;  /* 0x0000000eb3067211 */ /* 0x004fe200078608ff */
[----:B------:R-:W-:Y:S01]  /*5010*/  @P2 STG.E.U16 [R2.64], R22 ;  /* 0x0000001602002986 */ /* 0x000fe2000c101506 */
[----:B------:R-:W-:-:S02]  /*5020*/  LEA.HI.X.SX32 R5, R180, R187, 0x1, P6 ;  /* 0x000000bbb4057211 */ /* 0x000fc400030f0eff */
[C---:B------:R-:W-:Y:S01]  /*5030*/  ISETP.LT.AND P2, PT, R178.reuse, c[0x0][0x17c], !P0 ;  /* 0x00005f00b2007a0c */ /* 0x040fe20004741270 */
[----:B------:R-:W-:Y:S01]  /*5040*/  IMAD R178, R178, c[0x0][0x198], RZ ;  /* 0x00006600b2b27a24 */ /* 0x000fe200078e02ff */
[----:B------:R-:W-:Y:S01]  /*5050*/  LEA.HI.X.SX32 R7, R179, R187, 0x1, P3 ;  /* 0x000000bbb3077211 */ /* 0x000fe200018f0eff */
[----:B------:R1:W-:Y:S01]  /*5060*/  @P4 STG.E.U16 [R4.64], R26 ;  /* 0x0000001a04004986 */ /* 0x0003e2000c101506 */
[C---:B------:R-:W-:Y:S01]  /*5070*/  ISETP.LT.AND P3, PT, R177.reuse, c[0x0][0x17c], !P0 ;  /* 0x00005f00b1007a0c */ /* 0x040fe20004761270 */
[----:B------:R-:W-:Y:S01]  /*5080*/  IMAD R177, R177, c[0x0][0x198], RZ ;  /* 0x00006600b1b17a24 */ /* 0x000fe200078e02ff */
[-C--:B---3--:R-:W-:Y:S01]  /*5090*/  LEA R8, P4, R178, R14.reuse, 0x1 ;  /* 0x0000000eb2087211 */ /* 0x088fe200078808ff */
[----:B------:R2:W-:Y:S01]  /*50a0*/  @P1 STG.E.U16 [R6.64], R30 ;  /* 0x0000001e06001986 */ /* 0x0005e2000c101506 */
[----:B------:R-:W-:Y:S02]  /*50b0*/  PRMT R16, R16, 0x7632, R16 ;  /* 0x0000763210107816 */ /* 0x000fe40000000010 */
[----:B0-----:R-:W-:-:S02]  /*50c0*/  LEA R10, P5, R177, R14, 0x1 ;  /* 0x0000000eb10a7211 */ /* 0x001fc400078a08ff */
[-C--:B------:R-:W-:Y:S02]  /*50d0*/  LEA.HI.X.SX32 R9, R178, R187.reuse, 0x1, P4 ;  /* 0x000000bbb2097211 */ /* 0x080fe400020f0eff */
[C---:B------:R-:W-:Y:S01]  /*50e0*/  ISETP.LT.AND P1, PT, R176.reuse, c[0x0][0x17c], !P0 ;  /* 0x00005f00b0007a0c */ /* 0x040fe20004721270 */
[----:B------:R-:W-:Y:S01]  /*50f0*/  IMAD R176, R176, c[0x0][0x198], RZ ;  /* 0x00006600b0b07a24 */ /* 0x000fe200078e02ff */
[-C--:B------:R-:W-:Y:S01]  /*5100*/  LEA.HI.X.SX32 R11, R177, R187.reuse, 0x1, P5 ;  /* 0x000000bbb10b7211 */ /* 0x080fe200028f0eff */
[----:B------:R-:W-:Y:S01]  /*5110*/  @P2 STG.E.U16 [R8.64], R16 ;  /* 0x0000001008002986 */ /* 0x000fe2000c101506 */
[----:B-1----:R-:W-:Y:S02]  /*5120*/  PRMT R5, R20, 0x7632, R5 ;  /* 0x0000763214057816 */ /* 0x002fe40000000005 */
[----:B------:R-:W-:Y:S02]  /*5130*/  LEA R2, P2, R176, R14, 0x1 ;  /* 0x0000000eb0027211 */ /* 0x000fe400078408ff */
[----:B------:R-:W-:Y:S01]  /*5140*/  PRMT R24, R24, 0x7632, R24 ;  /* 0x0000763218187816 */ /* 0x000fe20000000018 */
[----:B------:R0:W-:Y:S01]  /*5150*/  @P3 STG.E.U16 [R10.64], R5 ;  /* 0x000000050a003986 */ /* 0x0001e2000c101506 */
[----:B------:R-:W-:-:S02]  /*5160*/  LEA.HI.X.SX32 R3, R176, R187, 0x1, P2 ;  /* 0x000000bbb0037211 */ /* 0x000fc400010f0eff */
[C---:B------:R-:W-:Y:S01]  /*5170*/  ISETP.LT.AND P3, PT, R175.reuse, c[0x0][0x17c], !P0 ;  /* 0x00005f00af007a0c */ /* 0x040fe20004761270 */
[----:B------:R-:W-:Y:S01]  /*5180*/  IMAD R175, R175, c[0x0][0x198], RZ ;  /* 0x00006600afaf7a24 */ /* 0x000fe200078e02ff */
[C---:B------:R-:W-:Y:S01]  /*5190*/  ISETP.LT.AND P2, PT, R174.reuse, c[0x0][0x17c], !P0 ;  /* 0x00005f00ae007a0c */ /* 0x040fe20004741270 */
[----:B------:R-:W-:Y:S01]  /*51a0*/  IMAD R174, R174, c[0x0][0x198], RZ ;  /* 0x00006600aeae7a24 */ /* 0x000fe200078e02ff */
[----:B------:R1:W-:Y:S01]  /*51b0*/  @P1 STG.E.U16 [R2.64], R24 ;  /* 0x0000001802001986 */ /* 0x0003e2000c101506 */
[C---:B------:R-:W-:Y:S01]  /*51c0*/  ISETP.LT.AND P1, PT, R173.reuse, c[0x0][0x17c], !P0 ;  /* 0x00005f00ad007a0c */ /* 0x040fe20004721270 */
[----:B------:R-:W-:Y:S01]  /*51d0*/  IMAD R173, R173, c[0x0][0x198], RZ ;  /* 0x00006600adad7a24 */ /* 0x000fe200078e02ff */
[-C--:B------:R-:W-:Y:S02]  /*51e0*/  LEA R4, P4, R175, R14.reuse, 0x1 ;  /* 0x0000000eaf047211 */ /* 0x080fe400078808ff */
[----:B--2---:R-:W-:Y:S01]  /*51f0*/  LEA R6, P5, R174, R14, 0x1 ;  /* 0x0000000eae067211 */ /* 0x004fe200078a08ff */
[----:B0-----:R-:W-:Y:S01]  /*5200*/  IMAD R11, R155, c[0x0][0x198], RZ ;  /* 0x000066009b0b7a24 */ /* 0x001fe200078e02ff */
[----:B------:R-:W-:-:S02]  /*5210*/  LEA.HI.X.SX32 R5, R175, R187, 0x1, P4 ;  /* 0x000000bbaf057211 */ /* 0x000fc400020f0eff */
[----:B------:R-:W-:Y:S02]  /*5220*/  PRMT R28, R28, 0x7632, R28 ;  /* 0x000076321c1c7816 */ /* 0x000fe4000000001c */
[-C--:B------:R-:W-:Y:S02]  /*5230*/  LEA.HI.X.SX32 R7, R174, R187.reuse, 0x1, P5 ;  /* 0x000000bbae077211 */ /* 0x080fe400028f0eff */
[----:B-1----:R-:W-:Y:S01]  /*5240*/  PRMT R3, R18, 0x7632, R3 ;  /* 0x0000763212037816 */ /* 0x002fe20000000003 */
[----:B------:R0:W-:Y:S01]  /*5250*/  @P3 STG.E.U16 [R4.64], R28 ;  /* 0x0000001c04003986 */ /* 0x0001e2000c101506 */
[C---:B------:R-:W-:Y:S02]  /*5260*/  LEA R8, P4, R173.reuse, R14, 0x1 ;  /* 0x0000000ead087211 */ /* 0x040fe400078808ff */
[----:B------:R-:W-:Y:S01]  /*5270*/  PRMT R22, R22, 0x7632, R22 ;  /* 0x0000763216167816 */ /* 0x000fe20000000016 */
[----:B------:R1:W-:Y:S01]  /*5280*/  @P2 STG.E.U16 [R6.64], R3 ;  /* 0x0000000306002986 */ /* 0x0003e2000c101506 */
[----:B------:R-:W-:-:S02]  /*5290*/  LEA.HI.X.SX32 R9, R173, R187, 0x1, P4 ;  /* 0x000000bbad097211 */ /* 0x000fc400020f0eff */
[C---:B------:R-:W-:Y:S01]  /*52a0*/  ISETP.LT.AND P2, PT, R172.reuse, c[0x0][0x17c], !P0 ;  /* 0x00005f00ac007a0c */ /* 0x040fe20004741270 */
[----:B------:R-:W-:Y:S01]  /*52b0*/  IMAD R172, R172, c[0x0][0x198], RZ ;  /* 0x00006600acac7a24 */ /* 0x000fe200078e02ff */
[C---:B------:R-:W-:Y:S01]  /*52c0*/  ISETP.LT.AND P4, PT, R171.reuse, c[0x0][0x17c], !P0 ;  /* 0x00005f00ab007a0c */ /* 0x040fe20004781270 */
[----:B------:R-:W-:Y:S01]  /*52d0*/  IMAD R171, R171, c[0x0][0x198], RZ ;  /* 0x00006600abab7a24 */ /* 0x000fe200078e02ff */
[C---:B------:R-:W-:Y:S01]  /*52e0*/  ISETP.LT.AND P3, PT, R170.reuse, c[0x0][0x17c], !P0 ;  /* 0x00005f00aa007a0c */ /* 0x040fe20004761270 */
[----:B------:R2:W-:Y:S01]  /*52f0*/  @P1 STG.E.U16 [R8.64], R22 ;  /* 0x0000001608001986 */ /* 0x0005e2000c101506 */
[----:B------:R-:W-:Y:S01]  /*5300*/  IMAD R170, R170, c[0x0][0x198], RZ ;  /* 0x00006600aaaa7a24 */ /* 0x000fe200078e02ff */
[-C--:B------:R-:W-:Y:S02]  /*5310*/  LEA R2, P6, R172, R14.reuse, 0x1 ;  /* 0x0000000eac027211 */ /* 0x080fe400078c08ff */
[C---:B------:R-:W-:Y:S01]  /*5320*/  ISETP.LT.AND P1, PT, R169.reuse, c[0x0][0x17c], !P0 ;  /* 0x00005f00a9007a0c */ /* 0x040fe20004721270 */
[----:B------:R-:W-:Y:S01]  /*5330*/  IMAD R169, R169, c[0x0][0x198], RZ ;  /* 0x00006600a9a97a24 */ /* 0x000fe200078e02ff */
[----:B0-----:R-:W-:-:S02]  /*5340*/  LEA R4, P5, R171, R14, 0x1 ;  /* 0x0000000eab047211 */ /* 0x001fc400078a08ff */
[----:B------:R-:W-:Y:S02]  /*5350*/  PRMT R26, R26, 0x7632, R26 ;  /* 0x000076321a1a7816 */ /* 0x000fe4000000001a */
[-C--:B-1----:R-:W-:Y:S02]  /*5360*/  LEA.HI.X.SX32 R3, R172, R187.reuse, 0x1, P6 ;  /* 0x000000bbac037211 */ /* 0x082fe400030f0eff */
[-C--:B------:R-:W-:Y:S02]  /*5370*/  LEA R6, P6, R170, R14.reuse, 0x1 ;  /* 0x0000000eaa067211 */ /* 0x080fe400078c08ff */
[----:B------:R-:W-:Y:S01]  /*5380*/  PRMT R30, R30, 0x7632, R30 ;  /* 0x000076321e1e7816 */ /* 0x000fe2000000001e */
[----:B------:R0:W-:Y:S01]  /*5390*/  @P2 STG.E.U16 [R2.64], R26 ;  /* 0x0000001a02002986 */ /* 0x0001e2000c101506 */
[----:B------:R-:W-:Y:S02]  /*53a0*/  LEA.HI.X.SX32 R5, R171, R187, 0x1, P5 ;  /* 0x000000bbab057211 */ /* 0x000fe400028f0eff */
[----:B--2---:R-:W-:-:S02]  /*53b0*/  LEA R8, P5, R169, R14, 0x1 ;  /* 0x0000000ea9087211 */ /* 0x004fc400078a08ff */
[-C--:B------:R-:W-:Y:S01]  /*53c0*/  LEA.HI.X.SX32 R7, R170, R187.reuse, 0x1, P6 ;  /* 0x000000bbaa077211 */ /* 0x080fe200030f0eff */
[----:B------:R1:W-:Y:S01]  /*53d0*/  @P4 STG.E.U16 [R4.64], R30 ;  /* 0x0000001e04004986 */ /* 0x0003e2000c101506 */
[C---:B------:R-:W-:Y:S01]  /*53e0*/  ISETP.LT.AND P2, PT, R168.reuse, c[0x0][0x17c], !P0 ;  /* 0x00005f00a8007a0c */ /* 0x040fe20004741270 */
[----:B------:R-:W-:Y:S01]  /*53f0*/  IMAD R168, R168, c[0x0][0x198], RZ ;  /* 0x00006600a8a87a24 */ /* 0x000fe200078e02ff */
[----:B------:R-:W-:Y:S01]  /*5400*/  LEA.HI.X.SX32 R9, R169, R187, 0x1, P5 ;  /* 0x000000bba9097211 */ /* 0x000fe200028f0eff */
[----:B------:R2:W-:Y:S01]  /*5410*/  @P3 STG.E.U16 [R6.64], R17 ;  /* 0x0000001106003986 */ /* 0x0005e2000c101506 */
[C---:B------:R-:W-:Y:S01]  /*5420*/  ISETP.LT.AND P4, PT, R167.reuse, c[0x0][0x17c], !P0 ;  /* 0x00005f00a7007a0c */ /* 0x040fe20004781270 */
[----:B------:R-:W-:Y:S01]  /*5430*/  IMAD R167, R167, c[0x0][0x198], RZ ;  /* 0x00006600a7a77a24 */ /* 0x000fe200078e02ff */
[C---:B------:R-:W-:Y:S01]  /*5440*/  ISETP.LT.AND P3, PT, R166.reuse, c[0x0][0x17c], !P0 ;  /* 0x00005f00a6007a0c */ /* 0x040fe20004761270 */
[----:B------:R3:W-:Y:S01]  /*5450*/  @P1 STG.E.U16 [R8.64], R21 ;  /* 0x0000001508001986 */ /* 0x0007e2000c101506 */
[----:B------:R-:W-:Y:S01]  /*5460*/  IMAD R166, R166, c[0x0][0x198], RZ ;  /* 0x00006600a6a67a24 */ /* 0x000fe200078e02ff */
[----:B0-----:R-:W-:-:S02]  /*5470*/  LEA R2, P6, R168, R14, 0x1 ;  /* 0x0000000ea8027211 */ /* 0x001fc400078c08ff */
[C---:B------:R-:W-:Y:S01]  /*5480*/  ISETP.LT.AND P1, PT, R165.reuse, c[0x0][0x17c], !P0 ;  /* 0x00005f00a5007a0c */ /* 0x040fe20004721270 */
[----:B------:R-:W-:Y:S01]  /*5490*/  IMAD R165, R165, c[0x0][0x198], RZ ;  /* 0x00006600a5a57a24 */ /* 0x000fe200078e02ff */
[CC--:B-1----:R-:W-:Y:S02]  /*54a0*/  LEA R4, P5, R167.reuse, R14.reuse, 0x1 ;  /* 0x0000000ea7047211 */ /* 0x0c2fe400078a08ff */
[-C--:B------:R-:W-:Y:S02]  /*54b0*/  LEA.HI.X.SX32 R3, R168, R187.reuse, 0x1, P6 ;  /* 0x000000bba8037211 */ /* 0x080fe400030f0eff */
[-C--:B--2---:R-:W-:Y:S02]  /*54c0*/  LEA R6, P6, R166, R14.reuse, 0x1 ;  /* 0x0000000ea6067211 */ /* 0x084fe400078c08ff */
[----:B------:R-:W-:Y:S01]  /*54d0*/  LEA.HI.X.SX32 R5, R167, R187, 0x1, P5 ;  /* 0x000000bba7057211 */ /* 0x000fe200028f0eff */
[----:B------:R0:W-:Y:S01]  /*54e0*/  @P2 STG.E.U16 [R2.64], R25 ;  /* 0x0000001902002986 */ /* 0x0001e2000c101506 */
[----:B---3--:R-:W-:-:S02]  /*54f0*/  LEA R8, P5, R165, R14, 0x1 ;  /* 0x0000000ea5087211 */ /* 0x008fc400078a08ff */
        /* <DEDUP_REMOVED lines=18> */
[----:B------:R-:W-:Y:S01]  /*5620*/  @P2 STG.E.U16 [R2.64], R27 ;  /* 0x0000001b02002986 */ /* 0x000fe2000c101506 */
[----:B---3--:R-:W-:-:S02]  /*5630*/  LEA R8, P5, R161, R14, 0x1 ;  /* 0x0000000ea1087211 */ /* 0x008fc400078a08ff */
[----:B------:R-:W-:Y:S01]  /*5640*/  PRMT R17, R17, 0x7632, R17 ;  /* 0x0000763211117816 */ /* 0x000fe20000000011 */
[----:B------:R0:W-:Y:S01]  /*5650*/  @P4 STG.E.U16 [R4.64], R31 ;  /* 0x0000001f04004986 */ /* 0x0001e2000c101506 */
[-C--:B------:R-:W-:Y:S02]  /*5660*/  LEA.HI.X.SX32 R7, R162, R187.reuse, 0x1, P6 ;  /* 0x000000bba2077211 */ /* 0x080fe400030f0eff */
[----:B------:R-:W-:Y:S02]  /*5670*/  PRMT R21, R21, 0x7632, R21 ;  /* 0x0000763215157816 */ /* 0x000fe40000000015 */
[----:B------:R-:W-:Y:S01]  /*5680*/  LEA.HI.X.SX32 R9, R161, R187, 0x1, P5 ;  /* 0x000000bba1097211 */ /* 0x000fe200028f0eff */
[----:B------:R1:W-:Y:S01]  /*5690*/  @P3 STG.E.U16 [R6.64], R17 ;  /* 0x0000001106003986 */ /* 0x0003e2000c101506 */
[C---:B------:R-:W-:Y:S01]  /*56a0*/  ISETP.LT.AND P4, PT, R159.reuse, c[0x0][0x17c], !P0 ;  /* 0x00005f009f007a0c */ /* 0x040fe20004781270 */
[----:B------:R-:W-:Y:S01]  /*56b0*/  IMAD R159, R159, c[0x0][0x198], RZ ;  /* 0x000066009f9f7a24 */ /* 0x000fe200078e02ff */
[C---:B------:R-:W-:Y:S01]  /*56c0*/  ISETP.LT.AND P3, PT, R158.reuse, c[0x0][0x17c], !P0 ;  /* 0x00005f009e007a0c */ /* 0x040fe20004761270 */
[----:B------:R2:W-:Y:S01]  /*56d0*/  @P1 STG.E.U16 [R8.64], R21 ;  /* 0x0000001508001986 */ /* 0x0005e2000c101506 */
[----:B------:R-:W-:Y:S01]  /*56e0*/  IMAD R158, R158, c[0x0][0x198], RZ ;  /* 0x000066009e9e7a24 */ /* 0x000fe200078e02ff */
[C---:B------:R-:W-:Y:S01]  /*56f0*/  ISETP.LT.AND P5, PT, R160.reuse, c[0x0][0x17c], !P0 ;  /* 0x00005f00a0007a0c */ /* 0x040fe200047a1270 */
[----:B------:R-:W-:Y:S01]  /*5700*/  IMAD R160, R160, c[0x0][0x198], RZ ;  /* 0x00006600a0a07a24 */ /* 0x000fe200078e02ff */
[----:B0-----:R-:W-:-:S02]  /*5710*/  LEA R4, P1, R159, R14, 0x1 ;  /* 0x0000000e9f047211 */ /* 0x001fc400078208ff */
[----:B------:R-:W-:Y:S02]  /*5720*/  PRMT R25, R25, 0x7632, R25 ;  /* 0x0000763219197816 */ /* 0x000fe40000000019 */
[-C--:B-1----:R-:W-:Y:S02]  /*5730*/  LEA R6, P2, R158, R14.reuse, 0x1 ;  /* 0x0000000e9e067211 */ /* 0x082fe400078408ff */
[-C--:B------:R-:W-:Y:S02]  /*5740*/  LEA.HI.X.SX32 R5, R159, R187.reuse, 0x1, P1 ;  /* 0x000000bb9f057211 */ /* 0x080fe400008f0eff */
[-C--:B------:R-:W-:Y:S02]  /*5750*/  LEA R10, P1, R11, R14.reuse, 0x1 ;  /* 0x0000000e0b0a7211 */ /* 0x080fe400078208ff */
[----:B------:R-:W-:Y:S02]  /*5760*/  LEA R2, P6, R160, R14, 0x1 ;  /* 0x0000000ea0027211 */ /* 0x000fe400078c08ff */
[----:B------:R-:W-:-:S02]  /*5770*/  LEA.HI.X.SX32 R7, R158, R187, 0x1, P2 ;  /* 0x000000bb9e077211 */ /* 0x000fc400010f0eff */
[----:B------:R-:W-:Y:S02]  /*5780*/  ISETP.LT.AND P2, PT, R157, c[0x0][0x17c], !P0 ;  /* 0x00005f009d007a0c */ /* 0x000fe40004741270 */
[-C--:B------:R-:W-:Y:S02]  /*5790*/  LEA.HI.X.SX32 R11, R11, R187.reuse, 0x1, P1 ;  /* 0x000000bb0b0b7211 */ /* 0x080fe400008f0eff */
[----:B------:R-:W-:Y:S02]  /*57a0*/  ISETP.LT.AND P1, PT, R155, c[0x0][0x17c], !P0 ;  /* 0x00005f009b007a0c */ /* 0x000fe40004721270 */
[----:B------:R-:W-:Y:S02]  /*57b0*/  ISETP.LT.AND P0, PT, R156, c[0x0][0x17c], !P0 ;  /* 0x00005f009c007a0c */ /* 0x000fe40004701270 */
[----:B------:R-:W-:Y:S02]  /*57c0*/  LEA.HI.X.SX32 R3, R160, R187, 0x1, P6 ;  /* 0x000000bba0037211 */ /* 0x000fe400030f0eff */
[----:B--2---:R-:W-:-:S02]  /*57d0*/  LEA R8, P6, R0, R14, 0x1 ;  /* 0x0000000e00087211 */ /* 0x004fc400078c08ff */
[----:B------:R-:W-:Y:S01]  /*57e0*/  PRMT R29, R29, 0x7632, R29 ;  /* 0x000076321d1d7816 */ /* 0x000fe2000000001d */
[----:B------:R0:W-:Y:S01]  /*57f0*/  @P5 STG.E.U16 [R2.64], R25 ;  /* 0x0000001902005986 */ /* 0x0001e2000c101506 */
[----:B------:R-:W-:Y:S02]  /*5800*/  PRMT R19, R19, 0x7632, R19 ;  /* 0x0000763213137816 */ /* 0x000fe40000000013 */
[----:B------:R-:W-:Y:S01]  /*5810*/  LEA.HI.X.SX32 R9, R0, R187, 0x1, P6 ;  /* 0x000000bb00097211 */ /* 0x000fe200030f0eff */
[----:B------:R0:W-:Y:S01]  /*5820*/  @P4 STG.E.U16 [R4.64], R29 ;  /* 0x0000001d04004986 */ /* 0x0001e2000c101506 */
[----:B------:R-:W-:Y:S02]  /*5830*/  PRMT R23, R23, 0x7632, R23 ;  /* 0x0000763217177816 */ /* 0x000fe40000000017 */
[----:B------:R-:W-:Y:S01]  /*5840*/  PRMT R27, R27, 0x7632, R27 ;  /* 0x000076321b1b7816 */ /* 0x000fe2000000001b */
[----:B------:R0:W-:Y:S01]  /*5850*/  @P3 STG.E.U16 [R6.64], R19 ;  /* 0x0000001306003986 */ /* 0x0001e2000c101506 */
[----:B------:R-:W-:-:S03]  /*5860*/  LEA R12, P6, R13, R14, 0x1 ;  /* 0x0000000e0d0c7211 */ /* 0x000fc600078c08ff */
[----:B------:R0:W-:Y:S01]  /*5870*/  @P2 STG.E.U16 [R8.64], R23 ;  /* 0x0000001708002986 */ /* 0x0001e2000c101506 */
[----:B------:R-:W-:-:S03]  /*5880*/  LEA.HI.X.SX32 R13, R13, R187, 0x1, P6 ;  /* 0x000000bb0d0d7211 */ /* 0x000fc600030f0eff */
[----:B------:R0:W-:Y:S01]  /*5890*/  @P1 STG.E.U16 [R10.64], R27 ;  /* 0x0000001b0a001986 */ /* 0x0001e2000c101506 */
[----:B------:R-:W-:Y:S05]  /*58a0*/  @!P0 EXIT ;  /* 0x000000000000894d */ /* 0x000fea0003800000 */
[----:B0-----:R-:W-:-:S05]  /*58b0*/  PRMT R6, R31, 0x7632, R6 ;  /* 0x000076321f067816 */ /* 0x001fca0000000006 */
[----:B------:R-:W-:Y:S01]  /*58c0*/  STG.E.U16 [R12.64], R6 ;  /* 0x000000060c007986 */ /* 0x000fe2000c101506 */
[----:B------:R-:W-:Y:S05]  /*58d0*/  EXIT ;  /* 0x000000000000794d */ /* 0x000fea0003800000 */
.L_x_4:
[----:B------:R-:W-:-:S00]  /*58e0*/  BRA `(.L_x_4) ;  /* 0xfffffff000007947 */ /* 0x000fc0000383ffff */
[----:B------:R-:W-:-:S00]  /*58f0*/  NOP ;  /* 0x0000000000007918 */ /* 0x000fc00000000000 */
        /* <DEDUP_REMOVED lines=8> */
.L_x_5:


//--------------------- .nv.shared.matmul_kernel  --------------------------
	.section	.nv.shared.matmul_kernel,"aw",@nobits
	.sectionflags	@""
	.align	16
